//
// Generated by NVIDIA NVVM Compiler
//
// Compiler Build ID: CL-36424714
// Cuda compilation tools, release 13.0, V13.0.88
// Based on NVVM 20.0.0
//

.version 9.0
.target sm_100
.address_size 64

	// .globl	default_function_kernel0
// _ZZ24default_function_kernel0E15pad_temp_shared has been demoted
// _ZZ24default_function_kernel0E13kernel_shared has been demoted

.visible .entry default_function_kernel0(
	.param .u64 .ptr .align 1 default_function_kernel0_param_0,
	.param .u64 .ptr .align 1 default_function_kernel0_param_1,
	.param .u64 .ptr .align 1 default_function_kernel0_param_2
)
{
	.reg .pred 	%p<94>;
	.reg .b16 	%rs<16>;
	.reg .b32 	%r<129>;
	.reg .b32 	%f<238>;
	.reg .b64 	%rd<23>;
	// demoted variable
	.shared .align 4 .b8 _ZZ24default_function_kernel0E15pad_temp_shared[1152];
	// demoted variable
	.shared .align 4 .b8 _ZZ24default_function_kernel0E13kernel_shared[2304];
	ld.param.u64 	%rd9, [default_function_kernel0_param_1];
	cvta.to.global.u64 	%rd10, %rd9;
	mov.u32 	%r1, %tid.y;
	shl.b32 	%r24, %r1, 1;
	mov.u32 	%r2, %tid.x;
	cvt.u16.u32 	%rs1, %r2;
	mul.hi.u16 	%rs2, %rs1, 21846;
	cvt.u32.u16 	%r25, %rs2;
	add.s32 	%r26, %r24, %r25;
	shr.u32 	%r27, %r26, 2;
	mov.u32 	%r28, %tid.z;
	add.s32 	%r29, %r27, %r28;
	setp.gt.u32 	%p13, %r29, 7;
	shl.b32 	%r30, %r28, 2;
	add.s32 	%r31, %r30, %r24;
	add.s32 	%r32, %r31, %r25;
	setp.gt.u32 	%p14, %r32, 31;
	mul.lo.s32 	%r34, %r2, 3;
	mad.lo.s32 	%r35, %r1, 18, %r34;
	mad.lo.s32 	%r36, %r28, 36, %r35;
	setp.gt.u32 	%p15, %r36, 287;
	setp.gt.u32 	%p16, %r35, 35;
	setp.gt.u32 	%p17, %r2, 5;
	or.pred  	%p18, %p17, %p16;
	mov.u32 	%r3, %ctaid.y;
	shl.b32 	%r38, %r3, 1;
	add.s32 	%r39, %r38, %r24;
	or.b32  	%r40, %r39, %r25;
	setp.eq.s32 	%p20, %r40, 0;
	add.s32 	%r41, %r39, %r25;
	setp.gt.u32 	%p21, %r41, 14;
	mov.u32 	%r43, %ctaid.x;
	mul.lo.s32 	%r4, %r43, 7;
	add.s32 	%r44, %r2, -3;
	setp.lt.u32 	%p22, %r2, 3;
	selp.b32 	%r45, %r2, %r44, %p22;
	mul.lo.s32 	%r46, %r45, 3;
	or.b32  	%r47, %r46, %r4;
	setp.eq.s32 	%p23, %r47, 0;
	or.pred  	%p24, %p20, %p23;
	mul.lo.s32 	%r5, %r28, 196;
	mul.wide.u16 	%r49, %rs2, 14;
	add.s32 	%r50, %r1, %r3;
	shl.b32 	%r51, %r36, 2;
	mov.u32 	%r52, _ZZ24default_function_kernel0E15pad_temp_shared;
	add.s32 	%r6, %r52, %r51;
	cvt.u16.u32 	%rs3, %r34;
	add.s16 	%rs4, %rs3, 1;
	mul.hi.u16 	%rs5, %rs4, 7282;
	cvt.u32.u16 	%r53, %rs5;
	add.s32 	%r54, %r24, %r53;
	shr.u32 	%r55, %r54, 2;
	add.s32 	%r56, %r55, %r28;
	setp.gt.u32 	%p25, %r56, 7;
	add.s32 	%r57, %r31, %r53;
	setp.gt.u32 	%p26, %r57, 31;
	setp.gt.u32 	%p27, %r36, 286;
	setp.gt.u32 	%p28, %r35, 34;
	or.pred  	%p29, %p17, %p28;
	or.b32  	%r59, %r39, %r53;
	setp.eq.s32 	%p31, %r59, 0;
	add.s32 	%r60, %r39, %r53;
	setp.gt.u32 	%p32, %r60, 14;
	mul.lo.s16 	%rs6, %rs5, 9;
	sub.s16 	%rs7, %rs4, %rs6;
	cvt.u32.u16 	%r62, %rs7;
	or.b32  	%r63, %r4, %r62;
	setp.eq.s32 	%p33, %r63, 0;
	or.pred  	%p34, %p31, %p33;
	add.s32 	%r65, %r4, %r62;
	setp.gt.u32 	%p35, %r65, 14;
	mul.wide.u16 	%r67, %rs5, 14;
	add.s16 	%rs8, %rs3, 2;
	mul.hi.u16 	%rs9, %rs8, 7282;
	cvt.u32.u16 	%r68, %rs9;
	add.s32 	%r69, %r24, %r68;
	shr.u32 	%r70, %r69, 2;
	add.s32 	%r71, %r70, %r28;
	setp.gt.u32 	%p36, %r71, 7;
	add.s32 	%r72, %r31, %r68;
	setp.gt.u32 	%p37, %r72, 31;
	setp.gt.u32 	%p38, %r36, 285;
	setp.gt.u32 	%p39, %r35, 33;
	or.pred  	%p40, %p17, %p39;
	or.b32  	%r74, %r39, %r68;
	setp.eq.s32 	%p42, %r74, 0;
	add.s32 	%r75, %r39, %r68;
	setp.gt.u32 	%p43, %r75, 14;
	mul.lo.s16 	%rs10, %rs9, 9;
	sub.s16 	%rs11, %rs8, %rs10;
	cvt.u32.u16 	%r77, %rs11;
	or.b32  	%r78, %r4, %r77;
	setp.eq.s32 	%p44, %r78, 0;
	or.pred  	%p45, %p42, %p44;
	add.s32 	%r80, %r4, %r77;
	setp.gt.u32 	%p46, %r80, 14;
	mul.wide.u16 	%r82, %rs9, 14;
	shl.b32 	%r83, %r1, 2;
	shl.b32 	%r84, %r2, 1;
	cvt.u16.u32 	%rs12, %r84;
	mul.hi.u16 	%rs13, %rs12, 21846;
	cvt.u32.u16 	%r85, %rs13;
	add.s32 	%r86, %r83, %r85;
	shr.u32 	%r87, %r86, 3;
	add.s32 	%r7, %r87, %r28;
	shl.b32 	%r88, %r28, 3;
	add.s32 	%r89, %r88, %r83;
	add.s32 	%r90, %r89, %r85;
	setp.gt.u32 	%p47, %r90, 63;
	mul.lo.s32 	%r91, %r1, 12;
	mad.lo.s32 	%r92, %r28, 24, %r91;
	add.s32 	%r93, %r92, %r84;
	setp.gt.u32 	%p48, %r93, 191;
	mul.lo.s32 	%r95, %r2, 6;
	mad.lo.s32 	%r96, %r1, 36, %r95;
	mad.lo.s32 	%r97, %r28, 72, %r96;
	setp.gt.u32 	%p49, %r97, 575;
	setp.gt.u32 	%p50, %r96, 71;
	or.pred  	%p51, %p17, %p50;
	mov.u32 	%r8, %ctaid.z;
	mul.lo.s32 	%r99, %r28, 288;
	mad.lo.s32 	%r100, %r8, 2304, %r99;
	add.s32 	%r101, %r96, %r100;
	shl.b32 	%r102, %r97, 2;
	mov.u32 	%r103, _ZZ24default_function_kernel0E13kernel_shared;
	add.s32 	%r9, %r103, %r102;
	setp.gt.u32 	%p53, %r97, 574;
	setp.gt.u32 	%p54, %r96, 70;
	or.pred  	%p55, %p17, %p54;
	setp.gt.u32 	%p57, %r97, 573;
	setp.gt.u32 	%p58, %r96, 69;
	or.pred  	%p59, %p17, %p58;
	or.b16  	%rs14, %rs12, 1;
	mul.hi.u16 	%rs15, %rs14, 21846;
	cvt.u32.u16 	%r104, %rs15;
	add.s32 	%r105, %r83, %r104;
	shr.u32 	%r106, %r105, 3;
	add.s32 	%r10, %r106, %r28;
	add.s32 	%r107, %r89, %r104;
	setp.gt.u32 	%p61, %r107, 63;
	setp.gt.u32 	%p62, %r93, 190;
	setp.gt.u32 	%p63, %r97, 572;
	setp.gt.u32 	%p64, %r96, 68;
	or.pred  	%p65, %p17, %p64;
	setp.gt.u32 	%p67, %r97, 571;
	setp.gt.u32 	%p68, %r96, 67;
	or.pred  	%p69, %p17, %p68;
	setp.gt.u32 	%p71, %r97, 570;
	setp.gt.u32 	%p72, %r96, 66;
	or.pred  	%p73, %p17, %p72;
	add.s32 	%r11, %r103, %r99;
	or.pred  	%p75, %p13, %p14;
	or.pred  	%p76, %p75, %p15;
	or.pred  	%p1, %p76, %p18;
	or.pred  	%p2, %p24, %p21;
	or.pred  	%p77, %p25, %p26;
	or.pred  	%p78, %p77, %p27;
	or.pred  	%p3, %p78, %p29;
	or.pred  	%p79, %p34, %p32;
	or.pred  	%p4, %p79, %p35;
	or.pred  	%p80, %p36, %p37;
	or.pred  	%p81, %p80, %p38;
	or.pred  	%p5, %p81, %p40;
	or.pred  	%p82, %p45, %p43;
	or.pred  	%p6, %p82, %p46;
	or.pred  	%p83, %p47, %p48;
	or.pred  	%p84, %p83, %p49;
	or.pred  	%p7, %p84, %p51;
	or.pred  	%p85, %p83, %p53;
	or.pred  	%p8, %p85, %p55;
	or.pred  	%p86, %p83, %p57;
	or.pred  	%p9, %p86, %p59;
	or.pred  	%p87, %p61, %p62;
	or.pred  	%p88, %p87, %p63;
	or.pred  	%p10, %p88, %p65;
	or.pred  	%p89, %p87, %p67;
	or.pred  	%p11, %p89, %p69;
	or.pred  	%p90, %p87, %p71;
	or.pred  	%p12, %p90, %p73;
	mad.lo.s32 	%r108, %r50, 28, %r5;
	add.s32 	%r109, %r108, %r49;
	add.s32 	%r110, %r109, %r4;
	add.s32 	%r111, %r110, %r46;
	add.s32 	%r127, %r111, -15;
	add.s32 	%r112, %r108, %r67;
	add.s32 	%r113, %r65, %r112;
	add.s32 	%r126, %r113, -15;
	add.s32 	%r114, %r108, %r82;
	add.s32 	%r115, %r80, %r114;
	add.s32 	%r125, %r115, -15;
	mul.wide.u32 	%rd11, %r101, 4;
	add.s64 	%rd12, %rd11, %rd10;
	add.s64 	%rd22, %rd12, 12;
	mov.f32 	%f234, 0f00000000;
	mov.b32 	%r128, 0;
$L__BB0_1:
	ld.param.u64 	%rd20, [default_function_kernel0_param_0];
	mul.wide.s32 	%rd13, %r127, 4;
	cvta.to.global.u64 	%rd14, %rd20;
	add.s64 	%rd3, %rd14, %rd13;
	mul.wide.s32 	%rd15, %r126, 4;
	add.s64 	%rd4, %rd14, %rd15;
	mul.wide.s32 	%rd16, %r125, 4;
	add.s64 	%rd5, %rd14, %rd16;
	bar.sync 	0;
	@%p1 bra 	$L__BB0_5;
	mov.f32 	%f235, 0f00000000;
	@%p2 bra 	$L__BB0_4;
	ld.global.nc.f32 	%f235, [%rd3];
$L__BB0_4:
	st.shared.f32 	[%r6], %f235;
$L__BB0_5:
	@%p3 bra 	$L__BB0_9;
	mov.f32 	%f236, 0f00000000;
	@%p4 bra 	$L__BB0_8;
	ld.global.nc.f32 	%f236, [%rd4];
$L__BB0_8:
	st.shared.f32 	[%r6+4], %f236;
$L__BB0_9:
	@%p5 bra 	$L__BB0_13;
	mov.f32 	%f237, 0f00000000;
	@%p6 bra 	$L__BB0_12;
	ld.global.nc.f32 	%f237, [%rd5];
$L__BB0_12:
	st.shared.f32 	[%r6+8], %f237;
$L__BB0_13:
	setp.gt.u32 	%p91, %r7, 7;
	@%p91 bra 	$L__BB0_20;
	@%p7 bra 	$L__BB0_16;
	ld.global.nc.f32 	%f13, [%rd22+-12];
	st.shared.f32 	[%r9], %f13;
$L__BB0_16:
	@%p8 bra 	$L__BB0_18;
	ld.global.nc.f32 	%f14, [%rd22+-8];
	st.shared.f32 	[%r9+4], %f14;
$L__BB0_18:
	@%p9 bra 	$L__BB0_20;
	ld.global.nc.f32 	%f15, [%rd22+-4];
	st.shared.f32 	[%r9+8], %f15;
$L__BB0_20:
	setp.gt.u32 	%p92, %r10, 7;
	@%p92 bra 	$L__BB0_27;
	@%p10 bra 	$L__BB0_23;
	ld.global.nc.f32 	%f16, [%rd22];
	st.shared.f32 	[%r9+12], %f16;
$L__BB0_23:
	@%p11 bra 	$L__BB0_25;
	ld.global.nc.f32 	%f17, [%rd22+4];
	st.shared.f32 	[%r9+16], %f17;
$L__BB0_25:
	@%p12 bra 	$L__BB0_27;
	ld.global.nc.f32 	%f18, [%rd22+8];
	st.shared.f32 	[%r9+20], %f18;
$L__BB0_27:
	bar.sync 	0;
	mad.lo.s32 	%r116, %r1, 9, %r2;
	shl.b32 	%r117, %r116, 2;
	mov.u32 	%r118, _ZZ24default_function_kernel0E15pad_temp_shared;
	add.s32 	%r119, %r118, %r117;
	ld.shared.f32 	%f19, [%r119];
	ld.shared.f32 	%f20, [%r119+36];
	ld.shared.f32 	%f21, [%r119+72];
	ld.shared.f32 	%f22, [%r119+144];
	ld.shared.f32 	%f23, [%r119+180];
	ld.shared.f32 	%f24, [%r119+216];
	ld.shared.f32 	%f25, [%r11];
	ld.shared.f32 	%f26, [%r11+12];
	ld.shared.f32 	%f27, [%r11+24];
	ld.shared.f32 	%f28, [%r11+36];
	ld.shared.f32 	%f29, [%r11+48];
	ld.shared.f32 	%f30, [%r11+60];
	fma.rn.f32 	%f31, %f19, %f25, %f234;
	fma.rn.f32 	%f32, %f20, %f26, %f31;
	fma.rn.f32 	%f33, %f21, %f27, %f32;
	fma.rn.f32 	%f34, %f22, %f28, %f33;
	fma.rn.f32 	%f35, %f23, %f29, %f34;
	fma.rn.f32 	%f36, %f24, %f30, %f35;
	ld.shared.f32 	%f37, [%r119+4];
	ld.shared.f32 	%f38, [%r119+40];
	ld.shared.f32 	%f39, [%r119+76];
	ld.shared.f32 	%f40, [%r119+148];
	ld.shared.f32 	%f41, [%r119+184];
	ld.shared.f32 	%f42, [%r119+220];
	ld.shared.f32 	%f43, [%r11+4];
	ld.shared.f32 	%f44, [%r11+16];
	ld.shared.f32 	%f45, [%r11+28];
	ld.shared.f32 	%f46, [%r11+40];
	ld.shared.f32 	%f47, [%r11+52];
	ld.shared.f32 	%f48, [%r11+64];
	fma.rn.f32 	%f49, %f37, %f43, %f36;
	fma.rn.f32 	%f50, %f38, %f44, %f49;
	fma.rn.f32 	%f51, %f39, %f45, %f50;
	fma.rn.f32 	%f52, %f40, %f46, %f51;
	fma.rn.f32 	%f53, %f41, %f47, %f52;
	fma.rn.f32 	%f54, %f42, %f48, %f53;
	ld.shared.f32 	%f55, [%r119+8];
	ld.shared.f32 	%f56, [%r119+44];
	ld.shared.f32 	%f57, [%r119+80];
	ld.shared.f32 	%f58, [%r119+152];
	ld.shared.f32 	%f59, [%r119+188];
	ld.shared.f32 	%f60, [%r119+224];
	ld.shared.f32 	%f61, [%r11+8];
	ld.shared.f32 	%f62, [%r11+20];
	ld.shared.f32 	%f63, [%r11+32];
	ld.shared.f32 	%f64, [%r11+44];
	ld.shared.f32 	%f65, [%r11+56];
	ld.shared.f32 	%f66, [%r11+68];
	fma.rn.f32 	%f67, %f55, %f61, %f54;
	fma.rn.f32 	%f68, %f56, %f62, %f67;
	fma.rn.f32 	%f69, %f57, %f63, %f68;
	fma.rn.f32 	%f70, %f58, %f64, %f69;
	fma.rn.f32 	%f71, %f59, %f65, %f70;
	fma.rn.f32 	%f72, %f60, %f66, %f71;
	ld.shared.f32 	%f73, [%r119+288];
	ld.shared.f32 	%f74, [%r119+324];
	ld.shared.f32 	%f75, [%r119+360];
	ld.shared.f32 	%f76, [%r119+432];
	ld.shared.f32 	%f77, [%r119+468];
	ld.shared.f32 	%f78, [%r119+504];
	ld.shared.f32 	%f79, [%r11+72];
	ld.shared.f32 	%f80, [%r11+84];
	ld.shared.f32 	%f81, [%r11+96];
	ld.shared.f32 	%f82, [%r11+108];
	ld.shared.f32 	%f83, [%r11+120];
	ld.shared.f32 	%f84, [%r11+132];
	fma.rn.f32 	%f85, %f73, %f79, %f72;
	fma.rn.f32 	%f86, %f74, %f80, %f85;
	fma.rn.f32 	%f87, %f75, %f81, %f86;
	fma.rn.f32 	%f88, %f76, %f82, %f87;
	fma.rn.f32 	%f89, %f77, %f83, %f88;
	fma.rn.f32 	%f90, %f78, %f84, %f89;
	ld.shared.f32 	%f91, [%r119+292];
	ld.shared.f32 	%f92, [%r119+328];
	ld.shared.f32 	%f93, [%r119+364];
	ld.shared.f32 	%f94, [%r119+436];
	ld.shared.f32 	%f95, [%r119+472];
	ld.shared.f32 	%f96, [%r119+508];
	ld.shared.f32 	%f97, [%r11+76];
	ld.shared.f32 	%f98, [%r11+88];
	ld.shared.f32 	%f99, [%r11+100];
	ld.shared.f32 	%f100, [%r11+112];
	ld.shared.f32 	%f101, [%r11+124];
	ld.shared.f32 	%f102, [%r11+136];
	fma.rn.f32 	%f103, %f91, %f97, %f90;
	fma.rn.f32 	%f104, %f92, %f98, %f103;
	fma.rn.f32 	%f105, %f93, %f99, %f104;
	fma.rn.f32 	%f106, %f94, %f100, %f105;
	fma.rn.f32 	%f107, %f95, %f101, %f106;
	fma.rn.f32 	%f108, %f96, %f102, %f107;
	ld.shared.f32 	%f109, [%r119+296];
	ld.shared.f32 	%f110, [%r119+332];
	ld.shared.f32 	%f111, [%r119+368];
	ld.shared.f32 	%f112, [%r119+440];
	ld.shared.f32 	%f113, [%r119+476];
	ld.shared.f32 	%f114, [%r119+512];
	ld.shared.f32 	%f115, [%r11+80];
	ld.shared.f32 	%f116, [%r11+92];
	ld.shared.f32 	%f117, [%r11+104];
	ld.shared.f32 	%f118, [%r11+116];
	ld.shared.f32 	%f119, [%r11+128];
	ld.shared.f32 	%f120, [%r11+140];
	fma.rn.f32 	%f121, %f109, %f115, %f108;
	fma.rn.f32 	%f122, %f110, %f116, %f121;
	fma.rn.f32 	%f123, %f111, %f117, %f122;
	fma.rn.f32 	%f124, %f112, %f118, %f123;
	fma.rn.f32 	%f125, %f113, %f119, %f124;
	fma.rn.f32 	%f126, %f114, %f120, %f125;
	ld.shared.f32 	%f127, [%r119+576];
	ld.shared.f32 	%f128, [%r119+612];
	ld.shared.f32 	%f129, [%r119+648];
	ld.shared.f32 	%f130, [%r119+720];
	ld.shared.f32 	%f131, [%r119+756];
	ld.shared.f32 	%f132, [%r119+792];
	ld.shared.f32 	%f133, [%r11+144];
	ld.shared.f32 	%f134, [%r11+156];
	ld.shared.f32 	%f135, [%r11+168];
	ld.shared.f32 	%f136, [%r11+180];
	ld.shared.f32 	%f137, [%r11+192];
	ld.shared.f32 	%f138, [%r11+204];
	fma.rn.f32 	%f139, %f127, %f133, %f126;
	fma.rn.f32 	%f140, %f128, %f134, %f139;
	fma.rn.f32 	%f141, %f129, %f135, %f140;
	fma.rn.f32 	%f142, %f130, %f136, %f141;
	fma.rn.f32 	%f143, %f131, %f137, %f142;
	fma.rn.f32 	%f144, %f132, %f138, %f143;
	ld.shared.f32 	%f145, [%r119+580];
	ld.shared.f32 	%f146, [%r119+616];
	ld.shared.f32 	%f147, [%r119+652];
	ld.shared.f32 	%f148, [%r119+724];
	ld.shared.f32 	%f149, [%r119+760];
	ld.shared.f32 	%f150, [%r119+796];
	ld.shared.f32 	%f151, [%r11+148];
	ld.shared.f32 	%f152, [%r11+160];
	ld.shared.f32 	%f153, [%r11+172];
	ld.shared.f32 	%f154, [%r11+184];
	ld.shared.f32 	%f155, [%r11+196];
	ld.shared.f32 	%f156, [%r11+208];
	fma.rn.f32 	%f157, %f145, %f151, %f144;
	fma.rn.f32 	%f158, %f146, %f152, %f157;
	fma.rn.f32 	%f159, %f147, %f153, %f158;
	fma.rn.f32 	%f160, %f148, %f154, %f159;
	fma.rn.f32 	%f161, %f149, %f155, %f160;
	fma.rn.f32 	%f162, %f150, %f156, %f161;
	ld.shared.f32 	%f163, [%r119+584];
	ld.shared.f32 	%f164, [%r119+620];
	ld.shared.f32 	%f165, [%r119+656];
	ld.shared.f32 	%f166, [%r119+728];
	ld.shared.f32 	%f167, [%r119+764];
	ld.shared.f32 	%f168, [%r119+800];
	ld.shared.f32 	%f169, [%r11+152];
	ld.shared.f32 	%f170, [%r11+164];
	ld.shared.f32 	%f171, [%r11+176];
	ld.shared.f32 	%f172, [%r11+188];
	ld.shared.f32 	%f173, [%r11+200];
	ld.shared.f32 	%f174, [%r11+212];
	fma.rn.f32 	%f175, %f163, %f169, %f162;
	fma.rn.f32 	%f176, %f164, %f170, %f175;
	fma.rn.f32 	%f177, %f165, %f171, %f176;
	fma.rn.f32 	%f178, %f166, %f172, %f177;
	fma.rn.f32 	%f179, %f167, %f173, %f178;
	fma.rn.f32 	%f180, %f168, %f174, %f179;
	ld.shared.f32 	%f181, [%r119+864];
	ld.shared.f32 	%f182, [%r119+900];
	ld.shared.f32 	%f183, [%r119+936];
	ld.shared.f32 	%f184, [%r119+1008];
	ld.shared.f32 	%f185, [%r119+1044];
	ld.shared.f32 	%f186, [%r119+1080];
	ld.shared.f32 	%f187, [%r11+216];
	ld.shared.f32 	%f188, [%r11+228];
	ld.shared.f32 	%f189, [%r11+240];
	ld.shared.f32 	%f190, [%r11+252];
	ld.shared.f32 	%f191, [%r11+264];
	ld.shared.f32 	%f192, [%r11+276];
	fma.rn.f32 	%f193, %f181, %f187, %f180;
	fma.rn.f32 	%f194, %f182, %f188, %f193;
	fma.rn.f32 	%f195, %f183, %f189, %f194;
	fma.rn.f32 	%f196, %f184, %f190, %f195;
	fma.rn.f32 	%f197, %f185, %f191, %f196;
	fma.rn.f32 	%f198, %f186, %f192, %f197;
	ld.shared.f32 	%f199, [%r119+868];
	ld.shared.f32 	%f200, [%r119+904];
	ld.shared.f32 	%f201, [%r119+940];
	ld.shared.f32 	%f202, [%r119+1012];
	ld.shared.f32 	%f203, [%r119+1048];
	ld.shared.f32 	%f204, [%r119+1084];
	ld.shared.f32 	%f205, [%r11+220];
	ld.shared.f32 	%f206, [%r11+232];
	ld.shared.f32 	%f207, [%r11+244];
	ld.shared.f32 	%f208, [%r11+256];
	ld.shared.f32 	%f209, [%r11+268];
	ld.shared.f32 	%f210, [%r11+280];
	fma.rn.f32 	%f211, %f199, %f205, %f198;
	fma.rn.f32 	%f212, %f200, %f206, %f211;
	fma.rn.f32 	%f213, %f201, %f207, %f212;
	fma.rn.f32 	%f214, %f202, %f208, %f213;
	fma.rn.f32 	%f215, %f203, %f209, %f214;
	fma.rn.f32 	%f216, %f204, %f210, %f215;
	ld.shared.f32 	%f217, [%r119+872];
	ld.shared.f32 	%f218, [%r119+908];
	ld.shared.f32 	%f219, [%r119+944];
	ld.shared.f32 	%f220, [%r119+1016];
	ld.shared.f32 	%f221, [%r119+1052];
	ld.shared.f32 	%f222, [%r119+1088];
	ld.shared.f32 	%f223, [%r11+224];
	ld.shared.f32 	%f224, [%r11+236];
	ld.shared.f32 	%f225, [%r11+248];
	ld.shared.f32 	%f226, [%r11+260];
	ld.shared.f32 	%f227, [%r11+272];
	ld.shared.f32 	%f228, [%r11+284];
	fma.rn.f32 	%f229, %f217, %f223, %f216;
	fma.rn.f32 	%f230, %f218, %f224, %f229;
	fma.rn.f32 	%f231, %f219, %f225, %f230;
	fma.rn.f32 	%f232, %f220, %f226, %f231;
	fma.rn.f32 	%f233, %f221, %f227, %f232;
	fma.rn.f32 	%f234, %f222, %f228, %f233;
	add.s32 	%r128, %r128, 1;
	add.s32 	%r127, %r127, 1568;
	add.s32 	%r126, %r126, 1568;
	add.s32 	%r125, %r125, 1568;
	add.s64 	%rd22, %rd22, 288;
	setp.ne.s32 	%p93, %r128, 4;
	@%p93 bra 	$L__BB0_1;
	ld.param.u64 	%rd21, [default_function_kernel0_param_2];
	cvta.to.global.u64 	%rd17, %rd21;
	add.s32 	%r120, %r5, %r2;
	mad.lo.s32 	%r121, %r8, 1568, %r120;
	mad.lo.s32 	%r122, %r3, 28, %r121;
	mad.lo.s32 	%r123, %r1, 14, %r122;
	add.s32 	%r124, %r123, %r4;
	mul.wide.u32 	%rd18, %r124, 4;
	add.s64 	%rd19, %rd17, %rd18;
	st.global.f32 	[%rd19], %f234;
	ret;

}


// ===== COMPILED SASS (sm_100) =====

	.target	sm_100

	.elftype	@"ET_EXEC"


//--------------------- .note.nv.tkinfo           --------------------------
	.section	.note.nv.tkinfo,"",@"SHT_NOTE"
	.sectionflags	@"SHF_NOTE_NV_TKINFO"
	.tkinfo
        /*0018*/ 	.word	0x00000002
        /*0030*/ 	.string	""
        /*0030*/ 	.string	"ptxas"
        /*0030*/ 	.string	"Cuda compilation tools, release 13.0, V13.0.88"
        /*0030*/ 	.string	"Build cuda_13.0.r13.0/compiler.36424714_0"
        /*0030*/ 	.string	"-arch sm_100 -m 64 "



//--------------------- .note.nv.cuinfo           --------------------------
	.section	.note.nv.cuinfo,"",@"SHT_NOTE"
	.sectionflags	@"SHF_NOTE_NV_CUINFO"
        /*0018*/ 	.short	0x0002
        /*001a*/ 	.short	0x0064
        /*001c*/ 	.short	0x0082
	.zero		2


//--------------------- .nv.info                  --------------------------
	.section	.nv.info,"",@"SHT_CUDA_INFO"
	.align	4


	//----- nvinfo : EIATTR_REGCOUNT
	.align		4
        /*0000*/ 	.byte	0x04, 0x2f
        /*0002*/ 	.short	(.L_1 - .L_0)
	.align		4
.L_0:
        /*0004*/ 	.word	index@(default_function_kernel0)
        /*0008*/ 	.word	0x0000002a


	//----- nvinfo : EIATTR_FRAME_SIZE
	.align		4
.L_1:
        /*000c*/ 	.byte	0x04, 0x11
        /*000e*/ 	.short	(.L_3 - .L_2)
	.align		4
.L_2:
        /*0010*/ 	.word	index@(default_function_kernel0)
        /*0014*/ 	.word	0x00000000


	//----- nvinfo : EIATTR_MIN_STACK_SIZE
	.align		4
.L_3:
        /*0018*/ 	.byte	0x04, 0x12
        /*001a*/ 	.short	(.L_5 - .L_4)
	.align		4
.L_4:
        /*001c*/ 	.word	index@(default_function_kernel0)
        /*0020*/ 	.word	0x00000000
.L_5:


//--------------------- .nv.compat                --------------------------
	.section	.nv.compat,"",@"SHT_CUDA_COMPAT_INFO"
	.align	4
        /*0000*/ 	.byte	0x02, 0x09, 0x00, 0x00, 0x02, 0x02, 0x01, 0x00, 0x02, 0x05, 0x05, 0x00, 0x03, 0x07, 0x01, 0x01
        /*0010*/ 	.byte	0x02, 0x03, 0x00, 0x00, 0x02, 0x06, 0x01, 0x00, 0x04, 0x0b, 0x08, 0x00, 0x09, 0x00, 0x00, 0x00
        /*0020*/ 	.byte	0x00, 0x00, 0x00, 0x00


//--------------------- .nv.info.default_function_kernel0 --------------------------
	.section	.nv.info.default_function_kernel0,"",@"SHT_CUDA_INFO"
	.sectionflags	@""
	.align	4


	//----- nvinfo : EIATTR_CUDA_API_VERSION
	.align		4
        /*0000*/ 	.byte	0x04, 0x37
        /*0002*/ 	.short	(.L_7 - .L_6)
.L_6:
        /*0004*/ 	.word	0x00000082


	//----- nvinfo : EIATTR_KPARAM_INFO
	.align		4
.L_7:
        /*0008*/ 	.byte	0x04, 0x17
        /*000a*/ 	.short	(.L_9 - .L_8)
.L_8:
        /*000c*/ 	.word	0x00000000
        /*0010*/ 	.short	0x0002
        /*0012*/ 	.short	0x0010
        /*0014*/ 	.byte	0x00, 0xf5, 0x21, 0x00


	//----- nvinfo : EIATTR_KPARAM_INFO
	.align		4
.L_9:
        /*0018*/ 	.byte	0x04, 0x17
        /*001a*/ 	.short	(.L_11 - .L_10)
.L_10:
        /*001c*/ 	.word	0x00000000
        /*0020*/ 	.short	0x0001
        /*0022*/ 	.short	0x0008
        /*0024*/ 	.byte	0x00, 0xf5, 0x21, 0x00


	//----- nvinfo : EIATTR_KPARAM_INFO
	.align		4
.L_11:
        /*0028*/ 	.byte	0x04, 0x17
        /*002a*/ 	.short	(.L_13 - .L_12)
.L_12:
        /*002c*/ 	.word	0x00000000
        /*0030*/ 	.short	0x0000
        /*0032*/ 	.short	0x0000
        /*0034*/ 	.byte	0x00, 0xf5, 0x21, 0x00


	//----- nvinfo : EIATTR_SPARSE_MMA_MASK
	.align		4
.L_13:
        /*0038*/ 	.byte	0x03, 0x50
        /*003a*/ 	.short	0x0000


	//----- nvinfo : EIATTR_MAXREG_COUNT
	.align		4
        /*003c*/ 	.byte	0x03, 0x1b
        /*003e*/ 	.short	0x00ff


	//----- nvinfo : EIATTR_NUM_BARRIERS
	.align		4
        /*0040*/ 	.byte	0x02, 0x4c
        /*0042*/ 	.byte	0x01
	.zero		1


	//----- nvinfo : EIATTR_MERCURY_ISA_VERSION
	.align		4
        /*0044*/ 	.byte	0x03, 0x5f
        /*0046*/ 	.short	0x0101


	//----- nvinfo : EIATTR_VRC_CTA_INIT_COUNT
	.align		4
        /*0048*/ 	.byte	0x02, 0x4a
	.zero		1
	.zero		1


	//----- nvinfo : EIATTR_EXIT_INSTR_OFFSETS
	.align		4
        /*004c*/ 	.byte	0x04, 0x1c
        /*004e*/ 	.short	(.L_15 - .L_14)


	//   ....[0]....
.L_14:
        /*0050*/ 	.word	0x000019f0


	//----- nvinfo : EIATTR_CRS_STACK_SIZE
	.align		4
.L_15:
        /*0054*/ 	.byte	0x04, 0x1e
        /*0056*/ 	.short	(.L_17 - .L_16)
.L_16:
        /*0058*/ 	.word	0x00000000


	//----- nvinfo : EIATTR_CBANK_PARAM_SIZE
	.align		4
.L_17:
        /*005c*/ 	.byte	0x03, 0x19
        /*005e*/ 	.short	0x0018


	//----- nvinfo : EIATTR_PARAM_CBANK
	.align		4
        /*0060*/ 	.byte	0x04, 0x0a
        /*0062*/ 	.short	(.L_19 - .L_18)
	.align		4
.L_18:
        /*0064*/ 	.word	index@(.nv.constant0.default_function_kernel0)
        /*0068*/ 	.short	0x0380
        /*006a*/ 	.short	0x0018


	//----- nvinfo : EIATTR_SW_WAR
	.align		4
.L_19:
        /*006c*/ 	.byte	0x04, 0x36
        /*006e*/ 	.short	(.L_21 - .L_20)
.L_20:
        /*0070*/ 	.word	0x00000008
.L_21:


//--------------------- .nv.callgraph             --------------------------
	.section	.nv.callgraph,"",@"SHT_CUDA_CALLGRAPH"
	.align	4
	.sectionentsize	8
	.align		4
        /*0000*/ 	.word	0x00000000
	.align		4
        /*0004*/ 	.word	0xffffffff
	.align		4
        /*0008*/ 	.word	0x00000000
	.align		4
        /*000c*/ 	.word	0xfffffffe
	.align		4
        /*0010*/ 	.word	0x00000000
	.align		4
        /*0014*/ 	.word	0xfffffffd
	.align		4
        /*0018*/ 	.word	0x00000000
	.align		4
        /*001c*/ 	.word	0xfffffffc


//--------------------- .text.default_function_kernel0 --------------------------
	.section	.text.default_function_kernel0,"ax",@progbits
	.align	128
        .global         default_function_kernel0
        .type           default_function_kernel0,@function
        .size           default_function_kernel0,(.L_x_18 - default_function_kernel0)
        .other          default_function_kernel0,@"STO_CUDA_ENTRY STV_DEFAULT"
default_function_kernel0:
.text.default_function_kernel0:
[----:B------:R-:W-:Y:S01]  /*0000*/  LDC R1, c[0x0][0x37c] ;  /* 0x0000df00ff017b82 */ /* 0x000fe20000000800 */
[----:B------:R-:W0:Y:S07]  /*0010*/  S2R R10, SR_TID.X ;  /* 0x00000000000a7919 */ /* 0x000e2e0000002100 */
[----:B------:R-:W1:Y:S01]  /*0020*/  S2UR UR5, SR_CTAID.X ;  /* 0x00000000000579c3 */ /* 0x000e620000002500 */
[----:B------:R-:W-:Y:S01]  /*0030*/  UMOV UR4, 0x400 ;  /* 0x0000040000047882 */ /* 0x000fe20000000000 */
[----:B------:R-:W2:Y:S01]  /*0040*/  S2R R9, SR_TID.Y ;  /* 0x0000000000097919 */ /* 0x000ea20000002200 */
[----:B------:R-:W-:Y:S01]  /*0050*/  UIADD3 UR7, UPT, UPT, UR4, 0x480, URZ ;  /* 0x0000048004077890 */ /* 0x000fe2000fffe0ff */
[----:B------:R-:W3:Y:S04]  /*0060*/  S2R R29, SR_TID.Z ;  /* 0x00000000001d7919 */ /* 0x000ee80000002300 */
[----:B------:R-:W4:Y:S01]  /*0070*/  S2UR UR8, SR_CgaCtaId ;  /* 0x00000000000879c3 */ /* 0x000f220000008800 */
[----:B------:R-:W5:Y:S01]  /*0080*/  S2R R24, SR_CTAID.Y ;  /* 0x0000000000187919 */ /* 0x000f620000002600 */
[----:B-1----:R-:W-:Y:S01]  /*0090*/  UIMAD UR5, UR5, 0x7, URZ ;  /* 0x00000007050578a4 */ /* 0x002fe2000f8e02ff */
[C---:B0-----:R-:W-:Y:S01]  /*00a0*/  LOP3.LUT R0, R10.reuse, 0xffff, RZ, 0xc0, !PT ;  /* 0x0000ffff0a007812 */ /* 0x041fe200078ec0ff */
[C---:B------:R-:W-:Y:S01]  /*00b0*/  IMAD.SHL.U32 R11, R10.reuse, 0x2, RZ ;  /* 0x000000020a0b7824 */ /* 0x040fe200078e00ff */
[C---:B------:R-:W-:Y:S01]  /*00c0*/  ISETP.GE.U32.AND P0, PT, R10.reuse, 0x3, PT ;  /* 0x000000030a00780c */ /* 0x040fe20003f06070 */
[C---:B------:R-:W-:Y:S01]  /*00d0*/  IMAD R18, R10.reuse, 0x3, RZ ;  /* 0x000000030a127824 */ /* 0x040fe200078e02ff */
[----:B------:R-:W-:Y:S01]  /*00e0*/  IADD3 R15, PT, PT, R10, -0x3, RZ ;  /* 0xfffffffd0a0f7810 */ /* 0x000fe20007ffe0ff */
[----:B------:R-:W-:Y:S01]  /*00f0*/  IMAD R7, R0, 0x5556, RZ ;  /* 0x0000555600077824 */ /* 0x000fe200078e02ff */
[----:B------:R-:W-:Y:S01]  /*0100*/  LOP3.LUT R5, R11, 0xffff, RZ, 0xc0, !PT ;  /* 0x0000ffff0b057812 */ /* 0x000fe200078ec0ff */
[----:B--2---:R-:W-:Y:S01]  /*0110*/  IMAD.SHL.U32 R12, R9, 0x2, RZ ;  /* 0x00000002090c7824 */ /* 0x004fe200078e00ff */
[C---:B---3--:R-:W-:Y:S01]  /*0120*/  LEA R2, R29.reuse, R9, 0x1 ;  /* 0x000000091d027211 */ /* 0x048fe200078e08ff */
[----:B------:R-:W0:Y:S01]  /*0130*/  S2R R0, SR_CTAID.Z ;  /* 0x0000000000007919 */ /* 0x000e220000002700 */
[----:B------:R-:W-:Y:S01]  /*0140*/  SHF.R.U32.HI R7, RZ, 0x10, R7 ;  /* 0x00000010ff077819 */ /* 0x000fe20000011607 */
[----:B------:R-:W-:Y:S01]  /*0150*/  IMAD R14, R29, 0x4, R12 ;  /* 0x000000041d0e7824 */ /* 0x000fe200078e020c */
[C---:B------:R-:W-:Y:S01]  /*0160*/  SEL R8, R10.reuse, R15, !P0 ;  /* 0x0000000f0a087207 */ /* 0x040fe20004000000 */
[----:B------:R-:W-:Y:S01]  /*0170*/  IMAD.SHL.U32 R6, R9, 0x4, RZ ;  /* 0x0000000409067824 */ /* 0x000fe200078e00ff */
[----:B------:R-:W-:Y:S01]  /*0180*/  ISETP.GT.U32.AND P6, PT, R10, 0x5, PT ;  /* 0x000000050a00780c */ /* 0x000fe20003fc4070 */
[----:B------:R-:W-:Y:S01]  /*0190*/  IMAD R13, R2, 0xc, R11 ;  /* 0x0000000c020d7824 */ /* 0x000fe200078e020b */
[----:B------:R-:W-:Y:S01]  /*01a0*/  IADD3 R3, PT, PT, R7, R14, RZ ;  /* 0x0000000e07037210 */ /* 0x000fe20007ffe0ff */
[----:B------:R-:W-:Y:S01]  /*01b0*/  IMAD R5, R5, 0x5556, RZ ;  /* 0x0000555605057824 */ /* 0x000fe200078e02ff */
[----:B------:R-:W-:Y:S01]  /*01c0*/  IADD3 R11, PT, PT, R11, 0x1, RZ ;  /* 0x000000010b0b7810 */ /* 0x000fe20007ffe0ff */
[----:B------:R-:W-:Y:S01]  /*01d0*/  IMAD R20, R29, 0x8, R6 ;  /* 0x000000081d147824 */ /* 0x000fe200078e0206 */
[----:B------:R-:W-:Y:S01]  /*01e0*/  ISETP.GT.U32.AND P4, PT, R3, 0x1f, PT ;  /* 0x0000001f0300780c */ /* 0x000fe20003f84070 */
[----:B------:R-:W-:Y:S01]  /*01f0*/  IMAD.IADD R2, R12, 0x1, R7 ;  /* 0x000000010c027824 */ /* 0x000fe200078e0207 */
[----:B------:R-:W-:Y:S01]  /*0200*/  ISETP.GT.U32.AND P2, PT, R13, 0xbf, PT ;  /* 0x000000bf0d00780c */ /* 0x000fe20003f44070 */
[----:B------:R-:W-:Y:S01]  /*0210*/  IMAD R22, R9, 0x6, R10 ;  /* 0x0000000609167824 */ /* 0x000fe200078e020a */
[----:B------:R-:W-:Y:S01]  /*0220*/  LEA.HI R3, R5, R20, RZ, 0x10 ;  /* 0x0000001405037211 */ /* 0x000fe200078f80ff */
[----:B-----5:R-:W-:Y:S01]  /*0230*/  IMAD R4, R24, 0x2, R12 ;  /* 0x0000000218047824 */ /* 0x020fe200078e020c */
[----:B------:R-:W-:Y:S01]  /*0240*/  LEA.HI R2, R2, R29, RZ, 0x1e ;  /* 0x0000001d02027211 */ /* 0x000fe200078ff0ff */
[----:B------:R-:W-:Y:S01]  /*0250*/  IMAD R8, R8, 0x3, RZ ;  /* 0x0000000308087824 */ /* 0x000fe200078e02ff */
[----:B------:R-:W-:Y:S01]  /*0260*/  ISETP.GT.U32.OR P2, PT, R3, 0x3f, P2 ;  /* 0x0000003f0300780c */ /* 0x000fe20001744470 */
[----:B------:R-:W-:Y:S01]  /*0270*/  IMAD R22, R22, 0x6, RZ ;  /* 0x0000000616167824 */ /* 0x000fe200078e02ff */
[----:B------:R-:W-:Y:S01]  /*0280*/  ISETP.GT.U32.OR P4, PT, R2, 0x7, P4 ;  /* 0x000000070200780c */ /* 0x000fe20002784470 */
[----:B------:R-:W-:Y:S01]  /*0290*/  IMAD R16, R9, 0x12, R18 ;  /* 0x0000001209107824 */ /* 0x000fe200078e0212 */
[----:B------:R-:W1:Y:S01]  /*02a0*/  LDC.64 R2, c[0x0][0x388] ;  /* 0x0000e200ff027b82 */ /* 0x000e620000000a00 */
[C---:B------:R-:W-:Y:S01]  /*02b0*/  IMAD R30, R29.reuse, 0x48, R22 ;  /* 0x000000481d1e7824 */ /* 0x040fe200078e0216 */
[----:B------:R-:W-:Y:S01]  /*02c0*/  LOP3.LUT P3, RZ, R4, R7, RZ, 0xfc, !PT ;  /* 0x0000000704ff7212 */ /* 0x000fe2000786fcff */
[C---:B------:R-:W-:Y:S01]  /*02d0*/  IMAD R33, R29.reuse, 0x24, R16 ;  /* 0x000000241d217824 */ /* 0x040fe200078e0210 */
[----:B------:R-:W-:Y:S01]  /*02e0*/  LOP3.LUT P5, RZ, R8, UR5, RZ, 0xfc, !PT ;  /* 0x0000000508ff7c12 */ /* 0x000fe2000f8afcff */
[----:B------:R-:W-:Y:S01]  /*02f0*/  IMAD R31, R29, 0x120, RZ ;  /* 0x000001201d1f7824 */ /* 0x000fe200078e02ff */
[----:B------:R-:W-:Y:S01]  /*0300*/  LOP3.LUT R11, R11, 0xffff, RZ, 0xc0, !PT ;  /* 0x0000ffff0b0b7812 */ /* 0x000fe200078ec0ff */
[----:B----4-:R-:W-:Y:S01]  /*0310*/  ULEA UR6, UR8, UR4, 0x18 ;  /* 0x0000000408067291 */ /* 0x010fe2000f8ec0ff */
[----:B------:R-:W-:Y:S01]  /*0320*/  PLOP3.LUT P5, PT, P3, P5, PT, 0x2f, 0xf2 ;  /* 0x0000000000f2781c */ /* 0x000fe20001faa577 */
[----:B0-----:R-:W-:Y:S01]  /*0330*/  IMAD R15, R0, 0x900, R31 ;  /* 0x00000900000f7824 */ /* 0x001fe200078e021f */
[----:B------:R-:W-:Y:S01]  /*0340*/  ISETP.GT.U32.OR P0, PT, R22, 0x47, P6 ;  /* 0x000000471600780c */ /* 0x000fe20003704470 */
[----:B------:R-:W-:Y:S01]  /*0350*/  IMAD R11, R11, 0x5556, RZ ;  /* 0x000055560b0b7824 */ /* 0x000fe200078e02ff */
[----:B------:R-:W-:Y:S01]  /*0360*/  ISETP.GT.U32.OR P3, PT, R30, 0x23f, P2 ;  /* 0x0000023f1e00780c */ /* 0x000fe20001764470 */
[----:B------:R-:W-:Y:S01]  /*0370*/  IMAD.IADD R15, R22, 0x1, R15 ;  /* 0x00000001160f7824 */ /* 0x000fe200078e020f */
[----:B------:R-:W-:Y:S01]  /*0380*/  ISETP.GT.U32.OR P1, PT, R16, 0x23, P6 ;  /* 0x000000231000780c */ /* 0x000fe20003724470 */
[----:B------:R-:W-:Y:S01]  /*0390*/  ULEA UR7, UR8, UR7, 0x18 ;  /* 0x0000000708077291 */ /* 0x000fe2000f8ec0ff */
[----:B------:R-:W-:Y:S01]  /*03a0*/  ISETP.GT.U32.OR P4, PT, R33, 0x11f, P4 ;  /* 0x0000011f2100780c */ /* 0x000fe20002784470 */
[----:B------:R-:W-:Y:S01]  /*03b0*/  IMAD R25, R9, 0x9, R10 ;  /* 0x0000000909197824 */ /* 0x000fe200078e020a */
[----:B------:R-:W-:Y:S01]  /*03c0*/  PLOP3.LUT P0, PT, P3, P0, PT, 0xf8, 0x8f ;  /* 0x00000000008f781c */ /* 0x000fe20001f01f70 */
[----:B------:R-:W0:Y:S01]  /*03d0*/  LDCU.64 UR8, c[0x0][0x358] ;  /* 0x00006b00ff0877ac */ /* 0x000e220008000a00 */
[----:B------:R-:W-:-:S02]  /*03e0*/  PLOP3.LUT P4, PT, P4, P1, PT, 0xf8, 0x8f ;  /* 0x00000000008f781c */ /* 0x000fc40002783f70 */
[----:B------:R-:W-:Y:S01]  /*03f0*/  P2R R23, PR, RZ, 0x20 ;  /* 0x00000020ff177803 */ /* 0x000fe20000000000 */
[----:B------:R-:W-:Y:S01]  /*0400*/  UMOV UR4, URZ ;  /* 0x000000ff00047c82 */ /* 0x000fe20008000000 */
[----:B------:R-:W-:Y:S01]  /*0410*/  ISETP.GT.U32.OR P1, PT, R22, 0x46, P6 ;  /* 0x000000461600780c */ /* 0x000fe20003724470 */
[----:B-1----:R-:W-:Y:S01]  /*0420*/  IMAD.WIDE.U32 R2, R15, 0x4, R2 ;  /* 0x000000040f027825 */ /* 0x002fe200078e0002 */
[----:B------:R-:W-:Y:S02]  /*0430*/  P2R R17, PR, RZ, 0x1 ;  /* 0x00000001ff117803 */ /* 0x000fe40000000000 */
[----:B------:R-:W-:Y:S02]  /*0440*/  ISETP.GT.U32.OR P3, PT, R30, 0x23e, P2 ;  /* 0x0000023e1e00780c */ /* 0x000fe40001764470 */
[----:B------:R-:W-:Y:S02]  /*0450*/  ISETP.GT.U32.AND P0, PT, R10, 0x5, PT ;  /* 0x000000050a00780c */ /* 0x000fe40003f04070 */
[----:B------:R-:W-:-:S02]  /*0460*/  ISETP.GT.U32.AND P5, PT, R13, 0xbe, PT ;  /* 0x000000be0d00780c */ /* 0x000fc40003fa4070 */
[----:B------:R-:W-:Y:S02]  /*0470*/  LEA.HI R20, R11, R20, RZ, 0x10 ;  /* 0x000000140b147211 */ /* 0x000fe400078f80ff */
[----:B------:R-:W-:Y:S02]  /*0480*/  PLOP3.LUT P1, PT, P3, P1, PT, 0xf8, 0x8f ;  /* 0x00000000008f781c */ /* 0x000fe40001f23f70 */
[----:B------:R-:W-:Y:S02]  /*0490*/  ISETP.GT.U32.OR P3, PT, R22, 0x45, P0 ;  /* 0x000000451600780c */ /* 0x000fe40000764470 */
[----:B------:R-:W-:Y:S02]  /*04a0*/  ISETP.GT.U32.OR P2, PT, R30, 0x23d, P2 ;  /* 0x0000023d1e00780c */ /* 0x000fe40001744470 */
[----:B------:R-:W-:Y:S01]  /*04b0*/  ISETP.GT.U32.OR P5, PT, R20, 0x3f, P5 ;  /* 0x0000003f1400780c */ /* 0x000fe20002fa4470 */
[C---:B------:R-:W-:Y:S01]  /*04c0*/  VIADD R20, R18.reuse, 0x1 ;  /* 0x0000000112147836 */ /* 0x040fe20000000000 */
[----:B------:R-:W-:Y:S01]  /*04d0*/  PLOP3.LUT P2, PT, P2, P3, PT, 0xf8, 0x8f ;  /* 0x00000000008f781c */ /* 0x000fe20001747f70 */
[----:B------:R-:W-:Y:S01]  /*04e0*/  VIADD R18, R18, 0x2 ;  /* 0x0000000212127836 */ /* 0x000fe20000000000 */
[----:B------:R-:W-:-:S02]  /*04f0*/  IADD3 R2, P3, PT, R2, 0xc, RZ ;  /* 0x0000000c02027810 */ /* 0x000fc40007f7e0ff */
[----:B------:R-:W-:Y:S02]  /*0500*/  LOP3.LUT R13, R20, 0xffff, RZ, 0xc0, !PT ;  /* 0x0000ffff140d7812 */ /* 0x000fe400078ec0ff */
[----:B------:R-:W-:Y:S01]  /*0510*/  P2R R39, PR, RZ, 0x10 ;  /* 0x00000010ff277803 */ /* 0x000fe20000000000 */
[----:B------:R-:W-:Y:S01]  /*0520*/  IMAD.X R3, RZ, RZ, R3, P3 ;  /* 0x000000ffff037224 */ /* 0x000fe200018e0603 */
[----:B------:R-:W-:Y:S01]  /*0530*/  ISETP.GT.U32.OR P3, PT, R22, 0x44, P0 ;  /* 0x000000441600780c */ /* 0x000fe20000764470 */
[----:B------:R-:W-:Y:S01]  /*0540*/  IMAD R13, R13, 0x1c72, RZ ;  /* 0x00001c720d0d7824 */ /* 0x000fe200078e02ff */
[----:B------:R-:W-:Y:S02]  /*0550*/  ISETP.GT.U32.OR P4, PT, R30, 0x23c, P5 ;  /* 0x0000023c1e00780c */ /* 0x000fe40002f84470 */
[----:B------:R-:W-:Y:S02]  /*0560*/  ISETP.GT.U32.OR P6, PT, R22, 0x43, P0 ;  /* 0x000000431600780c */ /* 0x000fe400007c4470 */
[----:B------:R-:W-:-:S02]  /*0570*/  PLOP3.LUT P3, PT, P4, P3, PT, 0xf8, 0x8f ;  /* 0x00000000008f781c */ /* 0x000fc40002767f70 */
[C---:B------:R-:W-:Y:S02]  /*0580*/  ISETP.GT.U32.OR P4, PT, R30.reuse, 0x23b, P5 ;  /* 0x0000023b1e00780c */ /* 0x040fe40002f84470 */
[----:B------:R-:W-:Y:S02]  /*0590*/  SHF.R.U32.HI R13, RZ, 0x10, R13 ;  /* 0x00000010ff0d7819 */ /* 0x000fe4000001160d */
[----:B------:R-:W-:Y:S02]  /*05a0*/  PLOP3.LUT P4, PT, P4, P6, PT, 0xf8, 0x8f ;  /* 0x00000000008f781c */ /* 0x000fe4000278df70 */
[----:B------:R-:W-:Y:S01]  /*05b0*/  ISETP.GT.U32.OR P5, PT, R30, 0x23a, P5 ;  /* 0x0000023a1e00780c */ /* 0x000fe20002fa4470 */
[----:B------:R-:W-:Y:S01]  /*05c0*/  IMAD.IADD R15, R14, 0x1, R13 ;  /* 0x000000010e0f7824 */ /* 0x000fe200078e020d */
[----:B------:R-:W-:Y:S02]  /*05d0*/  ISETP.GT.U32.OR P6, PT, R22, 0x42, P0 ;  /* 0x000000421600780c */ /* 0x000fe400007c4470 */
[----:B------:R-:W-:-:S02]  /*05e0*/  IADD3 R22, PT, PT, R12, R13, RZ ;  /* 0x0000000d0c167210 */ /* 0x000fc40007ffe0ff */
[----:B------:R-:W-:Y:S02]  /*05f0*/  PLOP3.LUT P5, PT, P5, P6, PT, 0xf8, 0x8f ;  /* 0x00000000008f781c */ /* 0x000fe40002fadf70 */
[----:B------:R-:W-:Y:S02]  /*0600*/  ISETP.GT.U32.AND P6, PT, R15, 0x1f, PT ;  /* 0x0000001f0f00780c */ /* 0x000fe40003fc4070 */
[----:B------:R-:W-:Y:S02]  /*0610*/  LOP3.LUT R15, R18, 0xffff, RZ, 0xc0, !PT ;  /* 0x0000ffff120f7812 */ /* 0x000fe400078ec0ff */
[----:B------:R-:W-:Y:S02]  /*0620*/  LEA.HI R22, R22, R29, RZ, 0x1e ;  /* 0x0000001d16167211 */ /* 0x000fe400078ff0ff */
[----:B------:R-:W-:Y:S01]  /*0630*/  P2R R19, PR, RZ, 0x2 ;  /* 0x00000002ff137803 */ /* 0x000fe20000000000 */
[----:B------:R-:W-:Y:S01]  /*0640*/  IMAD R15, R15, 0x1c72, RZ ;  /* 0x00001c720f0f7824 */ /* 0x000fe200078e02ff */
[----:B------:R-:W-:-:S02]  /*0650*/  ISETP.GT.U32.OR P6, PT, R22, 0x7, P6 ;  /* 0x000000071600780c */ /* 0x000fc400037c4470 */
[----:B------:R-:W-:Y:S02]  /*0660*/  ISETP.GT.U32.OR P1, PT, R16, 0x22, P0 ;  /* 0x000000221000780c */ /* 0x000fe40000724470 */
[----:B------:R-:W-:Y:S02]  /*0670*/  SHF.R.U32.HI R15, RZ, 0x10, R15 ;  /* 0x00000010ff0f7819 */ /* 0x000fe4000001160f */
[----:B------:R-:W-:Y:S02]  /*0680*/  ISETP.GT.U32.OR P6, PT, R33, 0x11e, P6 ;  /* 0x0000011e2100780c */ /* 0x000fe400037c4470 */
[----:B------:R-:W-:Y:S01]  /*0690*/  IADD3 R12, PT, PT, R12, R15, RZ ;  /* 0x0000000f0c0c7210 */ /* 0x000fe20007ffe0ff */
[----:B------:R-:W-:Y:S01]  /*06a0*/  IMAD.IADD R14, R14, 0x1, R15 ;  /* 0x000000010e0e7824 */ /* 0x000fe200078e020f */
[----:B------:R-:W-:Y:S02]  /*06b0*/  PLOP3.LUT P1, PT, P6, P1, PT, 0xf8, 0x8f ;  /* 0x00000000008f781c */ /* 0x000fe40003723f70 */
[----:B------:R-:W-:-:S02]  /*06c0*/  LEA.HI R12, R12, R29, RZ, 0x1e ;  /* 0x0000001d0c0c7211 */ /* 0x000fc400078ff0ff */
[----:B------:R-:W-:Y:S02]  /*06d0*/  ISETP.GT.U32.AND P6, PT, R14, 0x1f, PT ;  /* 0x0000001f0e00780c */ /* 0x000fe40003fc4070 */
[----:B------:R-:W-:Y:S02]  /*06e0*/  PRMT R14, R15, 0x9910, RZ ;  /* 0x000099100f0e7816 */ /* 0x000fe400000000ff */
[----:B------:R-:W-:Y:S02]  /*06f0*/  ISETP.GT.U32.OR P6, PT, R12, 0x7, P6 ;  /* 0x000000070c00780c */ /* 0x000fe400037c4470 */
[----:B------:R-:W-:Y:S01]  /*0700*/  PRMT R12, R13, 0x9910, RZ ;  /* 0x000099100d0c7816 */ /* 0x000fe200000000ff */
[----:B------:R-:W-:Y:S01]  /*0710*/  IMAD R14, R14, 0x9, RZ ;  /* 0x000000090e0e7824 */ /* 0x000fe200078e02ff */
[----:B------:R-:W-:Y:S02]  /*0720*/  P2R R37, PR, RZ, 0x2 ;  /* 0x00000002ff257803 */ /* 0x000fe40000000000 */
[----:B------:R-:W-:Y:S01]  /*0730*/  ISETP.NE.AND P1, PT, R23, RZ, PT ;  /* 0x000000ff1700720c */ /* 0x000fe20003f25270 */
[----:B------:R-:W-:Y:S01]  /*0740*/  IMAD R12, R12, 0x9, RZ ;  /* 0x000000090c0c7824 */ /* 0x000fe200078e02ff */
[----:B------:R-:W-:-:S02]  /*0750*/  IADD3 R14, PT, PT, RZ, -R14, RZ ;  /* 0x8000000eff0e7210 */ /* 0x000fc40007ffe0ff */
[----:B------:R-:W-:Y:S01]  /*0760*/  ISETP.GT.U32.OR P0, PT, R16, 0x21, P0 ;  /* 0x000000211000780c */ /* 0x000fe20000704470 */
[----:B------:R-:W-:Y:S01]  /*0770*/  IMAD R16, R29, 0xc4, RZ ;  /* 0x000000c41d107824 */ /* 0x000fe200078e02ff */
[----:B------:R-:W-:Y:S02]  /*0780*/  IADD3 R12, PT, PT, RZ, -R12, RZ ;  /* 0x8000000cff0c7210 */ /* 0x000fe40007ffe0ff */
[----:B------:R-:W-:Y:S02]  /*0790*/  ISETP.GT.U32.OR P6, PT, R33, 0x11d, P6 ;  /* 0x0000011d2100780c */ /* 0x000fe400037c4470 */
[----:B------:R-:W-:Y:S02]  /*07a0*/  PRMT R23, R12, 0x7710, RZ ;  /* 0x000077100c177816 */ /* 0x000fe400000000ff */
[----:B------:R-:W-:Y:S02]  /*07b0*/  PLOP3.LUT P0, PT, P6, P0, PT, 0xf8, 0x8f ;  /* 0x00000000008f781c */ /* 0x000fe40003701f70 */
[----:B------:R-:W-:Y:S01]  /*07c0*/  P2R R21, PR, RZ, 0x4 ;  /* 0x00000004ff157803 */ /* 0x000fe20000000000 */
[----:B------:R-:W-:Y:S01]  /*07d0*/  IMAD.IADD R12, R20, 0x1, R23 ;  /* 0x00000001140c7824 */ /* 0x000fe200078e0217 */
[----:B------:R-:W-:-:S02]  /*07e0*/  PRMT R23, R14, 0x7710, RZ ;  /* 0x000077100e177816 */ /* 0x000fc400000000ff */
[----:B------:R-:W-:Y:S02]  /*07f0*/  P2R R35, PR, RZ, 0x1 ;  /* 0x00000001ff237803 */ /* 0x000fe40000000000 */
[----:B------:R-:W-:Y:S01]  /*0800*/  LOP3.LUT R12, R12, 0xffff, RZ, 0xc0, !PT ;  /* 0x0000ffff0c0c7812 */ /* 0x000fe200078ec0ff */
[----:B------:R-:W-:Y:S01]  /*0810*/  IMAD.IADD R14, R18, 0x1, R23 ;  /* 0x00000001120e7824 */ /* 0x000fe200078e0217 */
[----:B------:R-:W-:Y:S01]  /*0820*/  LOP3.LUT P0, RZ, R4, R13, RZ, 0xfc, !PT ;  /* 0x0000000d04ff7212 */ /* 0x000fe2000780fcff */
[----:B------:R-:W-:Y:S01]  /*0830*/  HFMA2 R23, -RZ, RZ, 0, 0 ;  /* 0x00000000ff177431 */ /* 0x000fe200000001ff */
[----:B------:R-:W-:Y:S02]  /*0840*/  LOP3.LUT P6, RZ, R12, UR5, RZ, 0xfc, !PT ;  /* 0x000000050cff7c12 */ /* 0x000fe4000f8cfcff */
[----:B------:R-:W-:Y:S02]  /*0850*/  LOP3.LUT R14, R14, 0xffff, RZ, 0xc0, !PT ;  /* 0x0000ffff0e0e7812 */ /* 0x000fe400078ec0ff */
[----:B------:R-:W-:-:S02]  /*0860*/  PLOP3.LUT P0, PT, P0, P6, PT, 0x2f, 0xf2 ;  /* 0x0000000000f2781c */ /* 0x000fc4000070c577 */
[----:B------:R-:W-:Y:S02]  /*0870*/  LOP3.LUT P2, RZ, R4, R15, RZ, 0xfc, !PT ;  /* 0x0000000f04ff7212 */ /* 0x000fe4000784fcff */
[C---:B------:R-:W-:Y:S01]  /*0880*/  LOP3.LUT P6, RZ, R14.reuse, UR5, RZ, 0xfc, !PT ;  /* 0x000000050eff7c12 */ /* 0x040fe2000f8cfcff */
[----:B------:R-:W-:Y:S01]  /*0890*/  VIADD R14, R14, UR5 ;  /* 0x000000050e0e7c36 */ /* 0x000fe20008000000 */
[----:B------:R-:W-:Y:S02]  /*08a0*/  LEA.HI R32, R5, R6, RZ, 0x10 ;  /* 0x0000000605207211 */ /* 0x000fe400078f80ff */
[----:B------:R-:W-:Y:S02]  /*08b0*/  PLOP3.LUT P6, PT, P2, P6, PT, 0x2f, 0xf2 ;  /* 0x0000000000f2781c */ /* 0x000fe400017cc577 */
[----:B------:R-:W-:Y:S02]  /*08c0*/  ISETP.NE.AND P2, PT, R21, RZ, PT ;  /* 0x000000ff1500720c */ /* 0x000fe40003f45270 */
[----:B------:R-:W-:-:S02]  /*08d0*/  IADD3 R21, PT, PT, R9, R24, RZ ;  /* 0x0000001809157210 */ /* 0x000fc40007ffe0ff */
[----:B------:R-:W-:Y:S02]  /*08e0*/  IADD3 R5, PT, PT, R4, R13, RZ ;  /* 0x0000000d04057210 */ /* 0x000fe40007ffe0ff */
[-C--:B------:R-:W-:Y:S01]  /*08f0*/  LEA.HI R32, R32, R29.reuse, RZ, 0x1d ;  /* 0x0000001d20207211 */ /* 0x080fe200078fe8ff */
[----:B------:R-:W-:Y:S01]  /*0900*/  IMAD R16, R21, 0x1c, R16 ;  /* 0x0000001c15107824 */ /* 0x000fe200078e0210 */
[----:B------:R-:W-:Y:S02]  /*0910*/  LEA.HI R6, R11, R6, RZ, 0x10 ;  /* 0x000000060b067211 */ /* 0x000fe400078f80ff */
[----:B------:R-:W-:Y:S01]  /*0920*/  ISETP.GT.U32.OR P0, PT, R5, 0xe, P0 ;  /* 0x0000000e0500780c */ /* 0x000fe20000704470 */
[C---:B------:R-:W-:Y:S01]  /*0930*/  IMAD R21, R7.reuse, 0xe, R16 ;  /* 0x0000000e07157824 */ /* 0x040fe200078e0210 */
[----:B------:R-:W-:Y:S01]  /*0940*/  IADD3 R12, PT, PT, R12, UR5, RZ ;  /* 0x000000050c0c7c10 */ /* 0x000fe2000fffe0ff */
[----:B------:R-:W-:Y:S01]  /*0950*/  IMAD.IADD R7, R7, 0x1, R4 ;  /* 0x0000000107077824 */ /* 0x000fe200078e0204 */
[----:B------:R-:W-:Y:S01]  /*0960*/  LEA.HI R29, R6, R29, RZ, 0x1d ;  /* 0x0000001d061d7211 */ /* 0x000fe200078fe8ff */
[----:B------:R-:W-:Y:S01]  /*0970*/  IMAD.IADD R4, R4, 0x1, R15 ;  /* 0x0000000104047824 */ /* 0x000fe200078e020f */
[----:B------:R-:W-:Y:S01]  /*0980*/  IADD3 R8, PT, PT, R8, UR5, R21 ;  /* 0x0000000508087c10 */ /* 0x000fe2000fffe015 */
[--C-:B------:R-:W-:Y:S01]  /*0990*/  IMAD R13, R13, 0xe, R16.reuse ;  /* 0x0000000e0d0d7824 */ /* 0x100fe200078e0210 */
[----:B------:R-:W-:Y:S01]  /*09a0*/  ISETP.GT.U32.OR P1, PT, R7, 0xe, P1 ;  /* 0x0000000e0700780c */ /* 0x000fe20000f24470 */
[----:B------:R-:W-:Y:S01]  /*09b0*/  IMAD R15, R15, 0xe, R16 ;  /* 0x0000000e0f0f7824 */ /* 0x000fe200078e0210 */
[----:B------:R-:W-:Y:S01]  /*09c0*/  ISETP.GT.U32.OR P6, PT, R4, 0xe, P6 ;  /* 0x0000000e0400780c */ /* 0x000fe200037c4470 */
[----:B------:R-:W-:Y:S01]  /*09d0*/  VIADD R28, R8, 0xfffffff1 ;  /* 0xfffffff1081c7836 */ /* 0x000fe20000000000 */
[----:B------:R-:W-:-:S02]  /*09e0*/  ISETP.GT.U32.OR P0, PT, R12, 0xe, P0 ;  /* 0x0000000e0c00780c */ /* 0x000fc40000704470 */
[----:B------:R-:W-:Y:S02]  /*09f0*/  ISETP.GT.U32.OR P6, PT, R14, 0xe, P6 ;  /* 0x0000000e0e00780c */ /* 0x000fe400037c4470 */
[----:B------:R-:W-:Y:S02]  /*0a00*/  P2R R38, PR, RZ, 0x2 ;  /* 0x00000002ff267803 */ /* 0x000fe40000000000 */
[----:B------:R-:W-:Y:S02]  /*0a10*/  P2R R34, PR, RZ, 0x40 ;  /* 0x00000040ff227803 */ /* 0x000fe40000000000 */
[----:B------:R-:W-:Y:S02]  /*0a20*/  ISETP.GT.U32.AND P6, PT, R32, 0x7, PT ;  /* 0x000000072000780c */ /* 0x000fe40003fc4070 */
[----:B------:R-:W-:Y:S02]  /*0a30*/  P2R R36, PR, RZ, 0x1 ;  /* 0x00000001ff247803 */ /* 0x000fe40000000000 */
[----:B------:R-:W-:-:S02]  /*0a40*/  P2R R4, PR, RZ, 0x40 ;  /* 0x00000040ff047803 */ /* 0x000fc40000000000 */
[----:B------:R-:W-:Y:S02]  /*0a50*/  ISETP.GT.U32.AND P6, PT, R29, 0x7, PT ;  /* 0x000000071d00780c */ /* 0x000fe40003fc4070 */
[----:B------:R-:W-:Y:S02]  /*0a60*/  ISETP.NE.AND P1, PT, R19, RZ, PT ;  /* 0x000000ff1300720c */ /* 0x000fe40003f25270 */
[----:B------:R-:W-:Y:S02]  /*0a70*/  IADD3 R27, PT, PT, R12, -0xf, R13 ;  /* 0xfffffff10c1b7810 */ /* 0x000fe40007ffe00d */
[----:B------:R-:W-:Y:S02]  /*0a80*/  ISETP.NE.AND P0, PT, R17, RZ, PT ;  /* 0x000000ff1100720c */ /* 0x000fe40003f05270 */
[----:B------:R-:W-:Y:S02]  /*0a90*/  IADD3 R26, PT, PT, R14, -0xf, R15 ;  /* 0xfffffff10e1a7810 */ /* 0x000fe40007ffe00f */
[----:B------:R-:W-:-:S02]  /*0aa0*/  LEA R25, R25, UR6, 0x2 ;  /* 0x0000000619197c11 */ /* 0x000fc4000f8e10ff */
[----:B------:R-:W-:Y:S02]  /*0ab0*/  LEA R33, R33, UR6, 0x2 ;  /* 0x0000000621217c11 */ /* 0x000fe4000f8e10ff */
[----:B------:R-:W-:Y:S02]  /*0ac0*/  LEA R30, R30, UR7, 0x2 ;  /* 0x000000071e1e7c11 */ /* 0x000fe4000f8e10ff */
[----:B0-----:R-:W-:-:S07]  /*0ad0*/  P2R R4, PR, RZ, 0x40 ;  /* 0x00000040ff047803 */ /* 0x001fce0000000000 */
.L_x_16:
[----:B------:R-:W0:Y:S08]  /*0ae0*/  LDC.64 R8, c[0x0][0x380] ;  /* 0x0000e000ff087b82 */ /* 0x000e300000000a00 */
[----:B------:R-:W-:Y:S01]  /*0af0*/  BAR.SYNC.DEFER_BLOCKING 0x0 ;  /* 0x0000000000007b1d */ /* 0x000fe20000010000 */
[----:B------:R-:W-:-:S05]  /*0b00*/  ISETP.NE.AND P6, PT, R39, RZ, PT ;  /* 0x000000ff2700720c */ /* 0x000fca0003fc5270 */
[----:B------:R-:W-:Y:S01]  /*0b10*/  BSSY.RECONVERGENT B0, `(.L_x_0) ;  /* 0x000000c000007945 */ /* 0x000fe20003800200 */
[----:B0-----:R-:W-:-:S04]  /*0b20*/  IMAD.WIDE R6, R27, 0x4, R8 ;  /* 0x000000041b067825 */ /* 0x001fc800078e0208 */
[----:B------:R-:W-:-:S03]  /*0b30*/  IMAD.WIDE R4, R26, 0x4, R8 ;  /* 0x000000041a047825 */ /* 0x000fc600078e0208 */
[----:B------:R-:W-:Y:S05]  /*0b40*/  @P6 BRA `(.L_x_1) ;  /* 0x0000000000206947 */ /* 0x000fea0003800000 */
[----:B------:R-:W-:Y:S01]  /*0b50*/  ISETP.NE.AND P6, PT, R38, RZ, PT ;  /* 0x000000ff2600720c */ /* 0x000fe20003fc5270 */
[----:B------:R-:W-:Y:S01]  /*0b60*/  BSSY.RECONVERGENT B1, `(.L_x_2) ;  /* 0x0000005000017945 */ /* 0x000fe20003800200 */
[----:B------:R-:W-:-:S11]  /*0b70*/  MOV R10, RZ ;  /* 0x000000ff000a7202 */ /* 0x000fd60000000f00 */
[----:B------:R-:W-:Y:S05]  /*0b80*/  @P6 BRA `(.L_x_3) ;  /* 0x0000000000086947 */ /* 0x000fea0003800000 */
[----:B------:R-:W-:-:S05]  /*0b90*/  IMAD.WIDE R8, R28, 0x4, R8 ;  /* 0x000000041c087825 */ /* 0x000fca00078e0208 */
[----:B------:R0:W5:Y:S02]  /*0ba0*/  LDG.E.CONSTANT R10, desc[UR8][R8.64] ;  /* 0x00000008080a7981 */ /* 0x000164000c1e9900 */
.L_x_3:
[----:B------:R-:W-:Y:S05]  /*0bb0*/  BSYNC.RECONVERGENT B1 ;  /* 0x0000000000017941 */ /* 0x000fea0003800200 */
.L_x_2:
[----:B-----5:R1:W-:Y:S02]  /*0bc0*/  STS [R33], R10 ;  /* 0x0000000a21007388 */ /* 0x0203e40000000800 */
.L_x_1:
[----:B------:R-:W-:Y:S05]  /*0bd0*/  BSYNC.RECONVERGENT B0 ;  /* 0x0000000000007941 */ /* 0x000fea0003800200 */
.L_x_0:
[----:B------:R-:W-:Y:S01]  /*0be0*/  ISETP.NE.AND P6, PT, R37, RZ, PT ;  /* 0x000000ff2500720c */ /* 0x000fe20003fc5270 */
[----:B------:R-:W-:-:S12]  /*0bf0*/  BSSY.RECONVERGENT B0, `(.L_x_4) ;  /* 0x0000009000007945 */ /* 0x000fd80003800200 */
[----:B------:R-:W-:Y:S05]  /*0c00*/  @P6 BRA `(.L_x_5) ;  /* 0x00000000001c6947 */ /* 0x000fea0003800000 */
[----:B------:R-:W-:Y:S01]  /*0c10*/  ISETP.NE.AND P6, PT, R36, RZ, PT ;  /* 0x000000ff2400720c */ /* 0x000fe20003fc5270 */
[----:B------:R-:W-:Y:S01]  /*0c20*/  BSSY.RECONVERGENT B1, `(.L_x_6) ;  /* 0x0000004000017945 */ /* 0x000fe20003800200 */
[----:B0-----:R-:W-:-:S11]  /*0c30*/  IMAD.MOV.U32 R8, RZ, RZ, RZ ;  /* 0x000000ffff087224 */ /* 0x001fd600078e00ff */
[----:B------:R-:W-:Y:S05]  /*0c40*/  @P6 BRA `(.L_x_7) ;  /* 0x0000000000046947 */ /* 0x000fea0003800000 */
[----:B------:R0:W5:Y:S02]  /*0c50*/  LDG.E.CONSTANT R8, desc[UR8][R6.64] ;  /* 0x0000000806087981 */ /* 0x000164000c1e9900 */
.L_x_7:
[----:B------:R-:W-:Y:S05]  /*0c60*/  BSYNC.RECONVERGENT B1 ;  /* 0x0000000000017941 */ /* 0x000fea0003800200 */
.L_x_6:
[----:B-----5:R2:W-:Y:S02]  /*0c70*/  STS [R33+0x4], R8 ;  /* 0x0000040821007388 */ /* 0x0205e40000000800 */
.L_x_5:
[----:B------:R-:W-:Y:S05]  /*0c80*/  BSYNC.RECONVERGENT B0 ;  /* 0x0000000000007941 */ /* 0x000fea0003800200 */
.L_x_4:
[----:B------:R-:W-:Y:S01]  /*0c90*/  ISETP.NE.AND P6, PT, R35, RZ, PT ;  /* 0x000000ff2300720c */ /* 0x000fe20003fc5270 */
[----:B------:R-:W-:-:S12]  /*0ca0*/  BSSY.RECONVERGENT B0, `(.L_x_8) ;  /* 0x0000009000007945 */ /* 0x000fd80003800200 */
[----:B------:R-:W-:Y:S05]  /*0cb0*/  @P6 BRA `(.L_x_9) ;  /* 0x00000000001c6947 */ /* 0x000fea0003800000 */
[----:B------:R-:W-:Y:S01]  /*0cc0*/  ISETP.NE.AND P6, PT, R34, RZ, PT ;  /* 0x000000ff2200720c */ /* 0x000fe20003fc5270 */
[----:B------:R-:W-:Y:S01]  /*0cd0*/  BSSY.RECONVERGENT B1, `(.L_x_10) ;  /* 0x0000004000017945 */ /* 0x000fe20003800200 */
[----:B0-----:R-:W-:-:S11]  /*0ce0*/  HFMA2 R6, -RZ, RZ, 0, 0 ;  /* 0x00000000ff067431 */ /* 0x001fd600000001ff */
[----:B------:R-:W-:Y:S05]  /*0cf0*/  @P6 BRA `(.L_x_11) ;  /* 0x0000000000046947 */ /* 0x000fea0003800000 */
[----:B------:R0:W5:Y:S02]  /*0d00*/  LDG.E.CONSTANT R6, desc[UR8][R4.64] ;  /* 0x0000000804067981 */ /* 0x000164000c1e9900 */
.L_x_11:
[----:B------:R-:W-:Y:S05]  /*0d10*/  BSYNC.RECONVERGENT B1 ;  /* 0x0000000000017941 */ /* 0x000fea0003800200 */
.L_x_10:
[----:B-----5:R3:W-:Y:S02]  /*0d20*/  STS [R33+0x8], R6 ;  /* 0x0000080621007388 */ /* 0x0207e40000000800 */
.L_x_9:
[----:B------:R-:W-:Y:S05]  /*0d30*/  BSYNC.RECONVERGENT B0 ;  /* 0x0000000000007941 */ /* 0x000fea0003800200 */
.L_x_8:
[----:B------:R-:W-:Y:S01]  /*0d40*/  ISETP.GT.U32.AND P6, PT, R32, 0x7, PT ;  /* 0x000000072000780c */ /* 0x000fe20003fc4070 */
[----:B------:R-:W-:-:S12]  /*0d50*/  BSSY.RECONVERGENT B0, `(.L_x_12) ;  /* 0x0000008000007945 */ /* 0x000fd80003800200 */
[----:B------:R-:W-:Y:S05]  /*0d60*/  @P6 BRA `(.L_x_13) ;  /* 0x0000000000186947 */ /* 0x000fea0003800000 */
[----:B0-----:R-:W4:Y:S04]  /*0d70*/  @!P0 LDG.E.CONSTANT R5, desc[UR8][R2.64+-0xc] ;  /* 0xfffff40802058981 */ /* 0x001f28000c1e9900 */
[----:B------:R-:W5:Y:S04]  /*0d80*/  @!P1 LDG.E.CONSTANT R7, desc[UR8][R2.64+-0x8] ;  /* 0xfffff80802079981 */ /* 0x000f68000c1e9900 */
[----:B------:R-:W2:Y:S04]  /*0d90*/  @!P2 LDG.E.CONSTANT R9, desc[UR8][R2.64+-0x4] ;  /* 0xfffffc080209a981 */ /* 0x000ea8000c1e9900 */
[----:B----4-:R4:W-:Y:S04]  /*0da0*/  @!P0 STS [R30], R5 ;  /* 0x000000051e008388 */ /* 0x0109e80000000800 */
[----:B-----5:R4:W-:Y:S04]  /*0db0*/  @!P1 STS [R30+0x4], R7 ;  /* 0x000004071e009388 */ /* 0x0209e80000000800 */
[----:B--2---:R4:W-:Y:S02]  /*0dc0*/  @!P2 STS [R30+0x8], R9 ;  /* 0x000008091e00a388 */ /* 0x0049e40000000800 */
.L_x_13:
[----:B------:R-:W-:Y:S05]  /*0dd0*/  BSYNC.RECONVERGENT B0 ;  /* 0x0000000000007941 */ /* 0x000fea0003800200 */
.L_x_12:
[----:B------:R-:W-:Y:S01]  /*0de0*/  ISETP.GT.U32.AND P6, PT, R29, 0x7, PT ;  /* 0x000000071d00780c */ /* 0x000fe20003fc4070 */
[----:B------:R-:W-:-:S12]  /*0df0*/  BSSY.RECONVERGENT B0, `(.L_x_14) ;  /* 0x0000008000007945 */ /* 0x000fd80003800200 */
[----:B------:R-:W-:Y:S05]  /*0e00*/  @P6 BRA `(.L_x_15) ;  /* 0x0000000000186947 */ /* 0x000fea0003800000 */
[----:B0---4-:R-:W4:Y:S04]  /*0e10*/  @!P3 LDG.E.CONSTANT R5, desc[UR8][R2.64] ;  /* 0x000000080205b981 */ /* 0x011f28000c1e9900 */
[----:B------:R-:W5:Y:S04]  /*0e20*/  @!P4 LDG.E.CONSTANT R7, desc[UR8][R2.64+0x4] ;  /* 0x000004080207c981 */ /* 0x000f68000c1e9900 */
[----:B------:R-:W2:Y:S04]  /*0e30*/  @!P5 LDG.E.CONSTANT R9, desc[UR8][R2.64+0x8] ;  /* 0x000008080209d981 */ /* 0x000ea8000c1e9900 */
[----:B----4-:R0:W-:Y:S04]  /*0e40*/  @!P3 STS [R30+0xc], R5 ;  /* 0x00000c051e00b388 */ /* 0x0101e80000000800 */
[----:B-----5:R0:W-:Y:S04]  /*0e50*/  @!P4 STS [R30+0x10], R7 ;  /* 0x000010071e00c388 */ /* 0x0201e80000000800 */
[----:B--2---:R0:W-:Y:S02]  /*0e60*/  @!P5 STS [R30+0x14], R9 ;  /* 0x000014091e00d388 */ /* 0x0041e40000000800 */
.L_x_15:
[----:B------:R-:W-:Y:S05]  /*0e70*/  BSYNC.RECONVERGENT B0 ;  /* 0x0000000000007941 */ /* 0x000fea0003800200 */
.L_x_14:
[----:B------:R-:W-:Y:S01]  /*0e80*/  BAR.SYNC.DEFER_BLOCKING 0x0 ;  /* 0x0000000000007b1d */ /* 0x000fe20000010000 */
[----:B------:R-:W-:Y:S01]  /*0e90*/  UIADD3 UR4, UPT, UPT, UR4, 0x1, URZ ;  /* 0x0000000104047890 */ /* 0x000fe2000fffe0ff */
[----:B------:R-:W-:Y:S01]  /*0ea0*/  IADD3 R2, P6, PT, R2, 0x120, RZ ;  /* 0x0000012002027810 */ /* 0x000fe20007fde0ff */
[----:B------:R-:W-:Y:S01]  /*0eb0*/  VIADD R27, R27, 0x620 ;  /* 0x000006201b1b7836 */ /* 0x000fe20000000000 */
[----:B------:R-:W-:Y:S01]  /*0ec0*/  IADD3 R28, PT, PT, R28, 0x620, RZ ;  /* 0x000006201c1c7810 */ /* 0x000fe20007ffe0ff */
[----:B------:R-:W-:Y:S01]  /*0ed0*/  UISETP.NE.AND UP0, UPT, UR4, 0x4, UPT ;  /* 0x000000040400788c */ /* 0x000fe2000bf05270 */
[----:B------:R-:W-:Y:S01]  /*0ee0*/  IADD3 R26, PT, PT, R26, 0x620, RZ ;  /* 0x000006201a1a7810 */ /* 0x000fe20007ffe0ff */
[----:B------:R-:W-:Y:S01]  /*0ef0*/  IMAD.X R3, RZ, RZ, R3, P6 ;  /* 0x000000ffff037224 */ /* 0x000fe200030e0603 */
[----:B0-----:R-:W-:Y:S04]  /*0f00*/  LDS R4, [R25] ;  /* 0x0000000019047984 */ /* 0x001fe80000000800 */
[----:B-12-4-:R-:W0:Y:S04]  /*0f10*/  LDS.128 R8, [R31+UR7] ;  /* 0x000000071f087984 */ /* 0x016e280008000c00 */
[----:B---3--:R-:W1:Y:S04]  /*0f20*/  LDS R6, [R25+0x24] ;  /* 0x0000240019067984 */ /* 0x008e680000000800 */
[----:B------:R-:W-:Y:S04]  /*0f30*/  LDS R5, [R25+0x48] ;  /* 0x0000480019057984 */ /* 0x000fe80000000800 */
[----:B------:R-:W2:Y:S04]  /*0f40*/  LDS.128 R12, [R31+UR7+0x10] ;  /* 0x000010071f0c7984 */ /* 0x000ea80008000c00 */
[----:B------:R-:W-:Y:S01]  /*0f50*/  LDS.128 R16, [R31+UR7+0x20] ;  /* 0x000020071f107984 */ /* 0x000fe20008000c00 */
[----:B0-----:R-:W-:-:S03]  /*0f60*/  FFMA R23, R4, R8, R23 ;  /* 0x0000000804177223 */ /* 0x001fc60000000017 */
[----:B------:R-:W0:Y:S01]  /*0f70*/  LDS R4, [R25+0x90] ;  /* 0x0000900019047984 */ /* 0x000e220000000800 */
[----:B-1----:R-:W-:-:S03]  /*0f80*/  FFMA R6, R6, R11, R23 ;  /* 0x0000000b06067223 */ /* 0x002fc60000000017 */
[----:B------:R-:W-:Y:S04]  /*0f90*/  LDS.128 R20, [R31+UR7+0x30] ;  /* 0x000030071f147984 */ /* 0x000fe80008000c00 */
[----:B------:R-:W-:Y:S01]  /*0fa0*/  LDS R8, [R25+0xb8] ;  /* 0x0000b80019087984 */ /* 0x000fe20000000800 */
[----:B--2---:R-:W-:-:S03]  /*0fb0*/  FFMA R7, R5, R14, R6 ;  /* 0x0000000e05077223 */ /* 0x004fc60000000006 */
[----:B------:R-:W1:Y:S04]  /*0fc0*/  LDS R5, [R25+0xb4] ;  /* 0x0000b40019057984 */ /* 0x000e680000000800 */
[----:B------:R-:W-:Y:S01]  /*0fd0*/  LDS R6, [R25+0x4c] ;  /* 0x00004c0019067984 */ /* 0x000fe20000000800 */
[----:B0-----:R-:W-:-:S03]  /*0fe0*/  FFMA R4, R4, R17, R7 ;  /* 0x0000001104047223 */ /* 0x001fc60000000007 */
[----:B------:R-:W-:Y:S01]  /*0ff0*/  LDS R7, [R25+0x4] ;  /* 0x0000040019077984 */ /* 0x000fe20000000800 */
[----:B-1----:R-:W-:-:S03]  /*1000*/  FFMA R5, R5, R20, R4 ;  /* 0x0000001405057223 */ /* 0x002fc60000000004 */
[----:B------:R-:W0:Y:S02]  /*1010*/  LDS R4, [R25+0xd8] ;  /* 0x0000d80019047984 */ /* 0x000e240000000800 */
[----:B0-----:R-:W-:Y:S02]  /*1020*/  FFMA R4, R4, R23, R5 ;  /* 0x0000001704047223 */ /* 0x001fe40000000005 */
[----:B------:R-:W0:Y:S02]  /*1030*/  LDS R5, [R25+0x28] ;  /* 0x0000280019057984 */ /* 0x000e240000000800 */
[----:B------:R-:W-:Y:S02]  /*1040*/  FFMA R4, R7, R9, R4 ;  /* 0x0000000907047223 */ /* 0x000fe40000000004 */
[----:B------:R-:W1:Y:S04]  /*1050*/  LDS R7, [R25+0x94] ;  /* 0x0000940019077984 */ /* 0x000e680000000800 */
[----:B------:R-:W-:Y:S01]  /*1060*/  LDS R9, [R25+0x8] ;  /* 0x0000080019097984 */ /* 0x000fe20000000800 */
[----:B0-----:R-:W-:-:S04]  /*1070*/  FFMA R5, R5, R12, R4 ;  /* 0x0000000c05057223 */ /* 0x001fc80000000004 */
[----:B------:R-:W-:Y:S02]  /*1080*/  FFMA R6, R6, R15, R5 ;  /* 0x0000000f06067223 */ /* 0x000fe40000000005 */
[----:B------:R-:W-:Y:S02]  /*1090*/  LDS R15, [R25+0xdc] ;  /* 0x0000dc00190f7984 */ /* 0x000fe40000000800 */
[----:B-1----:R-:W-:Y:S02]  /*10a0*/  FFMA R11, R7, R18, R6 ;  /* 0x00000012070b7223 */ /* 0x002fe40000000006 */
[----:B------:R-:W0:Y:S02]  /*10b0*/  LDS.128 R4, [R31+UR7+0x40] ;  /* 0x000040071f047984 */ /* 0x000e240008000c00 */
[----:B------:R-:W-:Y:S02]  /*10c0*/  FFMA R12, R8, R21, R11 ;  /* 0x00000015080c7223 */ /* 0x000fe4000000000b */
[----:B------:R-:W1:Y:S04]  /*10d0*/  LDS R8, [R25+0x2c] ;  /* 0x00002c0019087984 */ /* 0x000e680000000800 */
[----:B------:R-:W2:Y:S01]  /*10e0*/  LDS R11, [R25+0x50] ;  /* 0x00005000190b7984 */ /* 0x000ea20000000800 */
[----:B0-----:R-:W-:-:S03]  /*10f0*/  FFMA R4, R15, R4, R12 ;  /* 0x000000040f047223 */ /* 0x001fc6000000000c */
[----:B------:R-:W0:Y:S01]  /*1100*/  LDS R12, [R25+0x98] ;  /* 0x00009800190c7984 */ /* 0x000e220000000800 */
[----:B------:R-:W-:-:S03]  /*1110*/  FFMA R9, R9, R10, R4 ;  /* 0x0000000a09097223 */ /* 0x000fc60000000004 */
[----:B------:R-:W3:Y:S01]  /*1120*/  LDS R15, [R25+0xbc] ;  /* 0x0000bc00190f7984 */ /* 0x000ee20000000800 */
[----:B-1----:R-:W-:-:S03]  /*1130*/  FFMA R8, R8, R13, R9 ;  /* 0x0000000d08087223 */ /* 0x002fc60000000009 */
[----:B------:R-:W1:Y:S01]  /*1140*/  LDS R4, [R25+0xe0] ;  /* 0x0000e00019047984 */ /* 0x000e620000000800 */
[----:B--2---:R-:W-:-:S03]  /*1150*/  FFMA R11, R11, R16, R8 ;  /* 0x000000100b0b7223 */ /* 0x004fc60000000008 */
[----:B------:R-:W2:Y:S01]  /*1160*/  LDS R13, [R25+0x120] ;  /* 0x00012000190d7984 */ /* 0x000ea20000000800 */
[----:B0-----:R-:W-:-:S03]  /*1170*/  FFMA R12, R12, R19, R11 ;  /* 0x000000130c0c7223 */ /* 0x001fc6000000000b */
[----:B------:R-:W-:Y:S01]  /*1180*/  LDS.128 R8, [R31+UR7+0x60] ;  /* 0x000060071f087984 */ /* 0x000fe20008000c00 */
[----:B---3--:R-:W-:-:S03]  /*1190*/  FFMA R15, R15, R22, R12 ;  /* 0x000000160f0f7223 */ /* 0x008fc6000000000c */
[----:B------:R-:W-:Y:S01]  /*11a0*/  LDS R12, [R25+0x144] ;  /* 0x00014400190c7984 */ /* 0x000fe20000000800 */
[----:B-1----:R-:W-:-:S03]  /*11b0*/  FFMA R4, R4, R5, R15 ;  /* 0x0000000504047223 */ /* 0x002fc6000000000f */
[----:B------:R-:W0:Y:S01]  /*11c0*/  LDS.128 R20, [R31+UR7+0x50] ;  /* 0x000050071f147984 */ /* 0x000e220008000c00 */
[----:B--2---:R-:W-:-:S03]  /*11d0*/  FFMA R13, R13, R6, R4 ;  /* 0x000000060d0d7223 */ /* 0x004fc60000000004 */
[----:B------:R-:W1:Y:S04]  /*11e0*/  LDS R5, [R25+0x168] ;  /* 0x0001680019057984 */ /* 0x000e680000000800 */
[----:B------:R-:W2:Y:S01]  /*11f0*/  LDS R4, [R25+0x1b0] ;  /* 0x0001b00019047984 */ /* 0x000ea20000000800 */
[----:B0-----:R-:W-:-:S04]  /*1200*/  FFMA R12, R12, R21, R13 ;  /* 0x000000150c0c7223 */ /* 0x001fc8000000000d */
[----:B-1----:R-:W-:Y:S02]  /*1210*/  FFMA R17, R5, R8, R12 ;  /* 0x0000000805117223 */ /* 0x002fe4000000000c */
[----:B------:R-:W-:Y:S02]  /*1220*/  LDS R5, [R25+0x1d4] ;  /* 0x0001d40019057984 */ /* 0x000fe40000000800 */
[----:B--2---:R-:W-:Y:S02]  /*1230*/  FFMA R6, R4, R11, R17 ;  /* 0x0000000b04067223 */ /* 0x004fe40000000011 */
[----:B------:R-:W0:Y:S04]  /*1240*/  LDS.128 R12, [R31+UR7+0x70] ;  /* 0x000070071f0c7984 */ /* 0x000e280008000c00 */
[----:B------:R-:W-:Y:S04]  /*1250*/  LDS R4, [R25+0x1f8] ;  /* 0x0001f80019047984 */ /* 0x000fe80000000800 */
[----:B------:R-:W1:Y:S04]  /*1260*/  LDS.128 R16, [R31+UR7+0x80] ;  /* 0x000080071f107984 */ /* 0x000e680008000c00 */
[----:B------:R-:W-:Y:S04]  /*1270*/  LDS R11, [R25+0x1b4] ;  /* 0x0001b400190b7984 */ /* 0x000fe80000000800 */
[----:B------:R-:W-:Y:S01]  /*1280*/  LDS R8, [R25+0x1b8] ;  /* 0x0001b80019087984 */ /* 0x000fe20000000800 */
[----:B0-----:R-:W-:-:S03]  /*1290*/  FFMA R5, R5, R14, R6 ;  /* 0x0000000e05057223 */ /* 0x001fc60000000006 */
[----:B------:R-:W-:Y:S01]  /*12a0*/  LDS R6, [R25+0x16c] ;  /* 0x00016c0019067984 */ /* 0x000fe20000000800 */
[----:B-1----:R-:W-:-:S03]  /*12b0*/  FFMA R4, R4, R17, R5 ;  /* 0x0000001104047223 */ /* 0x002fc60000000005 */
[----:B------:R-:W0:Y:S02]  /*12c0*/  LDS R5, [R25+0x124] ;  /* 0x0001240019057984 */ /* 0x000e240000000800 */
[----:B0-----:R-:W-:Y:S02]  /*12d0*/  FFMA R4, R5, R7, R4 ;  /* 0x0000000705047223 */ /* 0x001fe40000000004 */
[----:B------:R-:W0:Y:S04]  /*12e0*/  LDS R5, [R25+0x148] ;  /* 0x0001480019057984 */ /* 0x000e280000000800 */
[----:B------:R-:W-:Y:S01]  /*12f0*/  LDS R7, [R25+0x1fc] ;  /* 0x0001fc0019077984 */ /* 0x000fe20000000800 */
[----:B0-----:R-:W-:-:S03]  /*1300*/  FFMA R5, R5, R22, R4 ;  /* 0x0000001605057223 */ /* 0x001fc60000000004 */
[----:B------:R-:W0:Y:S01]  /*1310*/  LDS R4, [R25+0x1d8] ;  /* 0x0001d80019047984 */ /* 0x000e220000000800 */
[----:B------:R-:W-:-:S03]  /*1320*/  FFMA R6, R6, R9, R5 ;  /* 0x0000000906067223 */ /* 0x000fc60000000005 */
[----:B------:R-:W1:Y:S01]  /*1330*/  LDS R5, [R25+0x128] ;  /* 0x0001280019057984 */ /* 0x000e620000000800 */
[----:B------:R-:W-:-:S03]  /*1340*/  FFMA R11, R11, R12, R6 ;  /* 0x0000000c0b0b7223 */ /* 0x000fc60000000006 */
[----:B------:R-:W2:Y:S04]  /*1350*/  LDS R6, [R25+0x14c] ;  /* 0x00014c0019067984 */ /* 0x000ea80000000800 */
[----:B------:R-:W3:Y:S04]  /*1360*/  LDS R9, [R25+0x170] ;  /* 0x0001700019097984 */ /* 0x000ee80000000800 */
[----:B------:R-:W-:Y:S01]  /*1370*/  LDS R12, [R25+0x200] ;  /* 0x00020000190c7984 */ /* 0x000fe20000000800 */
[----:B0-----:R-:W-:-:S03]  /*1380*/  FFMA R4, R4, R15, R11 ;  /* 0x0000000f04047223 */ /* 0x001fc6000000000b */
[----:B------:R-:W0:Y:S01]  /*1390*/  LDS R11, [R25+0x1dc] ;  /* 0x0001dc00190b7984 */ /* 0x000e220000000800 */
[----:B------:R-:W-:-:S03]  /*13a0*/  FFMA R4, R7, R18, R4 ;  /* 0x0000001207047223 */ /* 0x000fc60000000004 */
[----:B------:R-:W-:Y:S01]  /*13b0*/  LDS R15, [R25+0x240] ;  /* 0x00024000190f7984 */ /* 0x000fe20000000800 */
[----:B-1----:R-:W-:-:S04]  /*13c0*/  FFMA R5, R5, R20, R4 ;  /* 0x0000001405057223 */ /* 0x002fc80000000004 */
[----:B--2---:R-:W-:Y:S02]  /*13d0*/  FFMA R14, R6, R23, R5 ;  /* 0x00000017060e7223 */ /* 0x004fe40000000005 */
[----:B------:R-:W1:Y:S02]  /*13e0*/  LDS.128 R4, [R31+UR7+0x90] ;  /* 0x000090071f047984 */ /* 0x000e640008000c00 */
[----:B---3--:R-:W-:Y:S02]  /*13f0*/  FFMA R9, R9, R10, R14 ;  /* 0x0000000a09097223 */ /* 0x008fe4000000000e */
[----:B------:R-:W2:Y:S02]  /*1400*/  LDS R10, [R25+0x264] ;  /* 0x00026400190a7984 */ /* 0x000ea40000000800 */
[----:B------:R-:W-:Y:S02]  /*1410*/  FFMA R8, R8, R13, R9 ;  /* 0x0000000d08087223 */ /* 0x000fe40000000009 */
[----:B------:R-:W-:Y:S04]  /*1420*/  LDS R9, [R25+0x288] ;  /* 0x0002880019097984 */ /* 0x000fe80000000800 */
[----:B------:R-:W-:Y:S01]  /*1430*/  LDS.128 R20, [R31+UR7+0xc0] ;  /* 0x0000c0071f147984 */ /* 0x000fe20008000c00 */
[----:B0-----:R-:W-:-:S03]  /*1440*/  FFMA R11, R11, R16, R8 ;  /* 0x000000100b0b7223 */ /* 0x001fc60000000008 */
[----:B------:R-:W-:Y:S01]  /*1450*/  LDS R8, [R25+0x28c] ;  /* 0x00028c0019087984 */ /* 0x000fe20000000800 */
[----:B------:R-:W-:-:S03]  /*1460*/  FFMA R12, R12, R19, R11 ;  /* 0x000000130c0c7223 */ /* 0x000fc6000000000b */
[----:B------:R-:W-:Y:S01]  /*1470*/  LDS.128 R16, [R31+UR7+0xb0] ;  /* 0x0000b0071f107984 */ /* 0x000fe20008000c00 */
        /* <DEDUP_REMOVED lines=9> */
[----:B------:R-:W0:Y:S04]  /*1510*/  LDS R4, [R25+0x318] ;  /* 0x0003180019047984 */ /* 0x000e280000000800 */
[----:B------:R-:W-:Y:S01]  /*1520*/  LDS R17, [R25+0x360] ;  /* 0x0003600019117984 */ /* 0x000fe20000000800 */
[----:B0-----:R-:W-:-:S03]  /*1530*/  FFMA R4, R4, R23, R7 ;  /* 0x0000001704047223 */ /* 0x001fc60000000007 */
[----:B------:R-:W0:Y:S01]  /*1540*/  LDS R7, [R25+0x268] ;  /* 0x0002680019077984 */ /* 0x000e220000000800 */
[----:B------:R-:W-:-:S03]  /*1550*/  FFMA R4, R9, R5, R4 ;  /* 0x0000000509047223 */ /* 0x000fc60000000004 */
[----:B------:R-:W1:Y:S01]  /*1560*/  LDS R5, [R25+0x2d4] ;  /* 0x0002d40019057984 */ /* 0x000e620000000800 */
[----:B0-----:R-:W-:-:S03]  /*1570*/  FFMA R7, R7, R12, R4 ;  /* 0x0000000c07077223 */ /* 0x001fc60000000004 */
[----:B------:R-:W0:Y:S01]  /*1580*/  LDS R4, [R25+0x2f8] ;  /* 0x0002f80019047984 */ /* 0x000e220000000800 */
[----:B------:R-:W-:-:S03]  /*1590*/  FFMA R8, R8, R15, R7 ;  /* 0x0000000f08087223 */ /* 0x000fc60000000007 */
[----:B------:R-:W-:Y:S01]  /*15a0*/  LDS R15, [R25+0x31c] ;  /* 0x00031c00190f7984 */ /* 0x000fe20000000800 */
[----:B-1----:R-:W-:-:S03]  /*15b0*/  FFMA R7, R5, R18, R8 ;  /* 0x0000001205077223 */ /* 0x002fc60000000008 */
[----:B------:R-:W1:Y:S04]  /*15c0*/  LDS.128 R8, [R31+UR7+0xd0] ;  /* 0x0000d0071f087984 */ /* 0x000e680008000c00 */
[----:B------:R-:W2:Y:S01]  /*15d0*/  LDS R5, [R25+0x248] ;  /* 0x0002480019057984 */ /* 0x000ea20000000800 */
[----:B0-----:R-:W-:-:S03]  /*15e0*/  FFMA R12, R4, R21, R7 ;  /* 0x00000015040c7223 */ /* 0x001fc60000000007 */
[----:B------:R-:W0:Y:S04]  /*15f0*/  LDS R4, [R25+0x26c] ;  /* 0x00026c0019047984 */ /* 0x000e280000000800 */
[----:B------:R-:W3:Y:S01]  /*1600*/  LDS R7, [R25+0x290] ;  /* 0x0002900019077984 */ /* 0x000ee20000000800 */
[----:B-1----:R-:W-:-:S03]  /*1610*/  FFMA R8, R15, R8, R12 ;  /* 0x000000080f087223 */ /* 0x002fc6000000000c */
[----:B------:R-:W1:Y:S01]  /*1620*/  LDS R12, [R25+0x2d8] ;  /* 0x0002d800190c7984 */ /* 0x000e620000000800 */
[----:B--2---:R-:W-:-:S03]  /*1630*/  FFMA R5, R5, R6, R8 ;  /* 0x0000000605057223 */ /* 0x004fc60000000008 */
[----:B------:R-:W2:Y:S04]  /*1640*/  LDS R15, [R25+0x2fc] ;  /* 0x0002fc00190f7984 */ /* 0x000ea80000000800 */
[----:B------:R-:W4:Y:S01]  /*1650*/  LDS R8, [R25+0x320] ;  /* 0x0003200019087984 */ /* 0x000f220000000800 */
[----:B0-----:R-:W-:-:S04]  /*1660*/  FFMA R4, R4, R13, R5 ;  /* 0x0000000d04047223 */ /* 0x001fc80000000005 */
[----:B---3--:R-:W-:Y:S02]  /*1670*/  FFMA R7, R7, R16, R4 ;  /* 0x0000001007077223 */ /* 0x008fe40000000004 */
[----:B------:R-:W-:Y:S02]  /*1680*/  LDS R16, [R25+0x384] ;  /* 0x0003840019107984 */ /* 0x000fe40000000800 */
[----:B-1----:R-:W-:Y:S02]  /*1690*/  FFMA R12, R12, R19, R7 ;  /* 0x000000130c0c7223 */ /* 0x002fe40000000007 */
[----:B------:R-:W0:Y:S02]  /*16a0*/  LDS.128 R4, [R31+UR7+0xe0] ;  /* 0x0000e0071f047984 */ /* 0x000e240008000c00 */
[----:B--2---:R-:W-:Y:S02]  /*16b0*/  FFMA R15, R15, R22, R12 ;  /* 0x000000160f0f7223 */ /* 0x004fe4000000000c */
[----:B------:R-:W-:Y:S02]  /*16c0*/  LDS.128 R20, [R31+UR7+0x110] ;  /* 0x000110071f147984 */ /* 0x000fe40008000c00 */
[----:B----4-:R-:W-:-:S02]  /*16d0*/  FFMA R8, R8, R9, R15 ;  /* 0x0000000908087223 */ /* 0x010fc4000000000f */
[----:B------:R-:W-:Y:S02]  /*16e0*/  LDS R9, [R25+0x3a8] ;  /* 0x0003a80019097984 */ /* 0x000fe40000000800 */
[----:B------:R-:W-:Y:S02]  /*16f0*/  FFMA R17, R17, R10, R8 ;  /* 0x0000000a11117223 */ /* 0x000fe40000000008 */
[----:B------:R-:W1:Y:S04]  /*1700*/  LDS.128 R12, [R31+UR7+0xf0] ;  /* 0x0000f0071f0c7984 */ /* 0x000e680008000c00 */
[----:B------:R-:W2:Y:S01]  /*1710*/  LDS R8, [R25+0x3f0] ;  /* 0x0003f00019087984 */ /* 0x000ea20000000800 */
[----:B0-----:R-:W-:-:S03]  /*1720*/  FFMA R16, R16, R5, R17 ;  /* 0x0000000510107223 */ /* 0x001fc60000000011 */
[----:B------:R-:W-:Y:S01]  /*1730*/  LDS R5, [R25+0x414] ;  /* 0x0004140019057984 */ /* 0x000fe20000000800 */
[----:B-1----:R-:W-:-:S03]  /*1740*/  FFMA R9, R9, R12, R16 ;  /* 0x0000000c09097223 */ /* 0x002fc60000000010 */
[----:B------:R-:W0:Y:S01]  /*1750*/  LDS.128 R16, [R31+UR7+0x100] ;  /* 0x000100071f107984 */ /* 0x000e220008000c00 */
[----:B--2---:R-:W-:-:S03]  /*1760*/  FFMA R10, R8, R15, R9 ;  /* 0x0000000f080a7223 */ /* 0x004fc60000000009 */
[----:B------:R-:W1:Y:S04]  /*1770*/  LDS R8, [R25+0x438] ;  /* 0x0004380019087984 */ /* 0x000e680000000800 */
[----:B------:R-:W-:Y:S04]  /*1780*/  LDS R9, [R25+0x368] ;  /* 0x0003680019097984 */ /* 0x000fe80000000800 */
[----:B------:R-:W-:Y:S01]  /*1790*/  LDS R12, [R25+0x440] ;  /* 0x00044000190c7984 */ /* 0x000fe20000000800 */
[----:B0-----:R-:W-:-:S04]  /*17a0*/  FFMA R5, R5, R18, R10 ;  /* 0x0000001205057223 */ /* 0x001fc8000000000a */
[----:B-1----:R-:W-:Y:S02]  /*17b0*/  FFMA R8, R8, R21, R5 ;  /* 0x0000001508087223 */ /* 0x002fe40000000005 */
[----:B------:R-:W0:Y:S02]  /*17c0*/  LDS R5, [R25+0x364] ;  /* 0x0003640019057984 */ /* 0x000e240000000800 */
[----:B0-----:R-:W-:Y:S02]  /*17d0*/  FFMA R10, R5, R11, R8 ;  /* 0x0000000b050a7223 */ /* 0x001fe40000000008 */
[----:B------:R-:W0:Y:S04]  /*17e0*/  LDS R5, [R25+0x388] ;  /* 0x0003880019057984 */ /* 0x000e280000000800 */
[----:B------:R-:W1:Y:S04]  /*17f0*/  LDS R8, [R25+0x3ac] ;  /* 0x0003ac0019087984 */ /* 0x000e680000000800 */
[----:B------:R-:W2:Y:S01]  /*1800*/  LDS R11, [R25+0x3f4] ;  /* 0x0003f400190b7984 */ /* 0x000ea20000000800 */
[----:B0-----:R-:W-:-:S03]  /*1810*/  FFMA R5, R5, R6, R10 ;  /* 0x0000000605057223 */ /* 0x001fc6000000000a */
[----:B------:R-:W0:Y:S01]  /*1820*/  LDS R6, [R25+0x418] ;  /* 0x0004180019067984 */ /* 0x000e220000000800 */
[----:B-1----:R-:W-:-:S03]  /*1830*/  FFMA R8, R8, R13, R5 ;  /* 0x0000000d08087223 */ /* 0x002fc60000000005 */
[----:B------:R-:W1:Y:S01]  /*1840*/  LDS R5, [R25+0x43c] ;  /* 0x00043c0019057984 */ /* 0x000e620000000800 */
[----:B--2---:R-:W-:-:S03]  /*1850*/  FFMA R13, R11, R16, R8 ;  /* 0x000000100b0d7223 */ /* 0x004fc60000000008 */
[----:B------:R-:W2:Y:S04]  /*1860*/  LDS R8, [R25+0x38c] ;  /* 0x00038c0019087984 */ /* 0x000ea80000000800 */
[----:B------:R-:W3:Y:S01]  /*1870*/  LDS R11, [R25+0x3b0] ;  /* 0x0003b000190b7984 */ /* 0x000ee20000000800 */
[----:B0-----:R-:W-:-:S03]  /*1880*/  FFMA R10, R6, R19, R13 ;  /* 0x00000013060a7223 */ /* 0x001fc6000000000d */
[----:B------:R-:W0:Y:S01]  /*1890*/  LDS R6, [R25+0x3f8] ;  /* 0x0003f80019067984 */ /* 0x000e220000000800 */
[----:B-1----:R-:W-:-:S03]  /*18a0*/  FFMA R10, R5, R22, R10 ;  /* 0x00000016050a7223 */ /* 0x002fc6000000000a */
[----:B------:R-:W1:Y:S01]  /*18b0*/  LDS R13, [R25+0x41c] ;  /* 0x00041c00190d7984 */ /* 0x000e620000000800 */
[----:B------:R-:W-:-:S04]  /*18c0*/  FFMA R9, R9, R4, R10 ;  /* 0x0000000409097223 */ /* 0x000fc8000000000a */
[----:B--2---:R-:W-:-:S04]  /*18d0*/  FFMA R8, R8, R7, R9 ;  /* 0x0000000708087223 */ /* 0x004fc80000000009 */
[----:B---3--:R-:W-:-:S04]  /*18e0*/  FFMA R11, R11, R14, R8 ;  /* 0x0000000e0b0b7223 */ /* 0x008fc80000000008 */
[----:B0-----:R-:W-:-:S04]  /*18f0*/  FFMA R6, R6, R17, R11 ;  /* 0x0000001106067223 */ /* 0x001fc8000000000b */
[----:B-1----:R-:W-:-:S04]  /*1900*/  FFMA R13, R13, R20, R6 ;  /* 0x000000140d0d7223 */ /* 0x002fc80000000006 */
[----:B------:R-:W-:Y:S01]  /*1910*/  FFMA R23, R12, R23, R13 ;  /* 0x000000170c177223 */ /* 0x000fe2000000000d */
[----:B------:R-:W-:Y:S06]  /*1920*/  BRA.U UP0, `(.L_x_16) ;  /* 0xfffffff1006c7547 */ /* 0x000fec000b83ffff */
[----:B------:R-:W0:Y:S01]  /*1930*/  S2R R2, SR_TID.Z ;  /* 0x0000000000027919 */ /* 0x000e220000002300 */
[----:B------:R-:W1:Y:S01]  /*1940*/  S2R R6, SR_TID.X ;  /* 0x0000000000067919 */ /* 0x000e620000002100 */
[----:B------:R-:W2:Y:S01]  /*1950*/  S2R R4, SR_TID.Y ;  /* 0x0000000000047919 */ /* 0x000ea20000002200 */
[----:B0-----:R-:W-:Y:S02]  /*1960*/  IMAD R5, R2, 0xc4, RZ ;  /* 0x000000c402057824 */ /* 0x001fe400078e02ff */
[----:B------:R-:W0:Y:S02]  /*1970*/  LDC.64 R2, c[0x0][0x390] ;  /* 0x0000e400ff027b82 */ /* 0x000e240000000a00 */
[----:B-1----:R-:W-:-:S04]  /*1980*/  IMAD.IADD R5, R5, 0x1, R6 ;  /* 0x0000000105057824 */ /* 0x002fc800078e0206 */
[----:B------:R-:W-:-:S04]  /*1990*/  IMAD R5, R0, 0x620, R5 ;  /* 0x0000062000057824 */ /* 0x000fc800078e0205 */
[----:B------:R-:W-:-:S04]  /*19a0*/  IMAD R5, R24, 0x1c, R5 ;  /* 0x0000001c18057824 */ /* 0x000fc800078e0205 */
[----:B--2---:R-:W-:-:S05]  /*19b0*/  IMAD R5, R4, 0xe, R5 ;  /* 0x0000000e04057824 */ /* 0x004fca00078e0205 */
[----:B------:R-:W-:-:S05]  /*19c0*/  IADD3 R5, PT, PT, R5, UR5, RZ ;  /* 0x0000000505057c10 */ /* 0x000fca000fffe0ff */
[----:B0-----:R-:W-:-:S05]  /*19d0*/  IMAD.WIDE.U32 R2, R5, 0x4, R2 ;  /* 0x0000000405027825 */ /* 0x001fca00078e0002 */
[----:B------:R-:W-:Y:S01]  /*19e0*/  STG.E desc[UR8][R2.64], R23 ;  /* 0x0000001702007986 */ /* 0x000fe2000c101908 */
[----:B------:R-:W-:Y:S05]  /*19f0*/  EXIT ;  /* 0x000000000000794d */ /* 0x000fea0003800000 */
.L_x_17:
[----:B------:R-:W-:-:S00]  /*1a00*/  BRA `(.L_x_17) ;  /* 0xfffffffc00fc7947 */ /* 0x000fc0000383ffff */
[----:B------:R-:W-:-:S00]  /*1a10*/  NOP ;  /* 0x0000000000007918 */ /* 0x000fc00000000000 */
        /* <DEDUP_REMOVED lines=14> */
.L_x_18:


//--------------------- .nv.shared.default_function_kernel0 --------------------------
	.section	.nv.shared.default_function_kernel0,"aw",@nobits
	.sectionflags	@""
	.align	4
.nv.shared.default_function_kernel0:
	.zero		4480


//--------------------- .nv.shared.reserved.0     --------------------------
	.section	.nv.shared.reserved.0,"aw",@nobits
	.weak		__nv_reservedSMEM_offset_0_alias
	.size		__nv_reservedSMEM_offset_0_alias, 0, 64
	.other		__nv_reservedSMEM_offset_0_alias,@"STO_CUDA_RESERVED_SHARED STV_DEFAULT"
__nv_reservedSMEM_offset_0_alias:
	.zero		0
	.zero		64


//--------------------- .nv.constant0.default_function_kernel0 --------------------------
	.section	.nv.constant0.default_function_kernel0,"a",@progbits
	.sectionflags	@""
	.align	4
.nv.constant0.default_function_kernel0:
	.zero		920


//--------------------- SYMBOLS --------------------------

	.type		.nv.reservedSmem.offset0,@object
	.size		.nv.reservedSmem.offset0,0x4
	.type		.nv.reservedSmem.cap,@object
	.size		.nv.reservedSmem.cap,0x4
